//
// Generated by NVIDIA NVVM Compiler
//
// Compiler Build ID: CL-36424714
// Cuda compilation tools, release 13.0, V13.0.88
// Based on NVVM 20.0.0
//

.version 9.0
.target sm_100
.address_size 64

	// .globl	_Z13compute_triadifPKfS0_Pf

.visible .entry _Z13compute_triadifPKfS0_Pf(
	.param .u32 _Z13compute_triadifPKfS0_Pf_param_0,
	.param .f32 _Z13compute_triadifPKfS0_Pf_param_1,
	.param .u64 .ptr .align 1 _Z13compute_triadifPKfS0_Pf_param_2,
	.param .u64 .ptr .align 1 _Z13compute_triadifPKfS0_Pf_param_3,
	.param .u64 .ptr .align 1 _Z13compute_triadifPKfS0_Pf_param_4
)
{
	.reg .pred 	%p<2>;
	.reg .b32 	%r<6>;
	.reg .b32 	%f<5>;
	.reg .b64 	%rd<11>;

	ld.param.u32 	%r2, [_Z13compute_triadifPKfS0_Pf_param_0];
	ld.param.f32 	%f1, [_Z13compute_triadifPKfS0_Pf_param_1];
	ld.param.u64 	%rd1, [_Z13compute_triadifPKfS0_Pf_param_2];
	ld.param.u64 	%rd2, [_Z13compute_triadifPKfS0_Pf_param_3];
	ld.param.u64 	%rd3, [_Z13compute_triadifPKfS0_Pf_param_4];
	mov.u32 	%r3, %tid.x;
	mov.u32 	%r4, %ctaid.x;
	mov.u32 	%r5, %ntid.x;
	mad.lo.s32 	%r1, %r4, %r5, %r3;
	setp.ge.s32 	%p1, %r1, %r2;
	@%p1 bra 	$L__BB0_2;
	cvta.to.global.u64 	%rd4, %rd1;
	cvta.to.global.u64 	%rd5, %rd2;
	cvta.to.global.u64 	%rd6, %rd3;
	mul.wide.s32 	%rd7, %r1, 4;
	add.s64 	%rd8, %rd4, %rd7;
	ld.global.f32 	%f2, [%rd8];
	add.s64 	%rd9, %rd5, %rd7;
	ld.global.f32 	%f3, [%rd9];
	fma.rn.f32 	%f4, %f1, %f2, %f3;
	add.s64 	%rd10, %rd6, %rd7;
	st.global.f32 	[%rd10], %f4;
$L__BB0_2:
	ret;

}
	// .globl	_Z10set_vectorifPf
.visible .entry _Z10set_vectorifPf(
	.param .u32 _Z10set_vectorifPf_param_0,
	.param .f32 _Z10set_vectorifPf_param_1,
	.param .u64 .ptr .align 1 _Z10set_vectorifPf_param_2
)
{
	.reg .pred 	%p<2>;
	.reg .b32 	%r<6>;
	.reg .b32 	%f<2>;
	.reg .b64 	%rd<5>;

	ld.param.u32 	%r2, [_Z10set_vectorifPf_param_0];
	ld.param.f32 	%f1, [_Z10set_vectorifPf_param_1];
	ld.param.u64 	%rd1, [_Z10set_vectorifPf_param_2];
	mov.u32 	%r3, %tid.x;
	mov.u32 	%r4, %ctaid.x;
	mov.u32 	%r5, %ntid.x;
	mad.lo.s32 	%r1, %r4, %r5, %r3;
	setp.ge.s32 	%p1, %r1, %r2;
	@%p1 bra 	$L__BB1_2;
	cvta.to.global.u64 	%rd2, %rd1;
	mul.wide.s32 	%rd3, %r1, 4;
	add.s64 	%rd4, %rd2, %rd3;
	st.global.f32 	[%rd4], %f1;
$L__BB1_2:
	ret;

}
	// .globl	_Z17set_vector_risingifPf
.visible .entry _Z17set_vector_risingifPf(
	.param .u32 _Z17set_vector_risingifPf_param_0,
	.param .f32 _Z17set_vector_risingifPf_param_1,
	.param .u64 .ptr .align 1 _Z17set_vector_risingifPf_param_2
)
{
	.reg .pred 	%p<2>;
	.reg .b32 	%r<10>;
	.reg .b32 	%f<4>;
	.reg .b64 	%rd<5>;

	ld.param.u32 	%r3, [_Z17set_vector_risingifPf_param_0];
	ld.param.f32 	%f1, [_Z17set_vector_risingifPf_param_1];
	ld.param.u64 	%rd1, [_Z17set_vector_risingifPf_param_2];
	mov.u32 	%r4, %tid.x;
	mov.u32 	%r5, %ctaid.x;
	mov.u32 	%r1, %ntid.x;
	mad.lo.s32 	%r2, %r5, %r1, %r4;
	setp.ge.s32 	%p1, %r2, %r3;
	@%p1 bra 	$L__BB2_2;
	cvta.to.global.u64 	%rd2, %rd1;
	mov.u32 	%r6, %tid.y;
	mov.u32 	%r7, %nctaid.x;
	mul.lo.s32 	%r8, %r6, %r7;
	mad.lo.s32 	%r9, %r8, %r1, %r2;
	cvt.rn.f32.u32 	%f2, %r9;
	mul.f32 	%f3, %f1, %f2;
	mul.wide.s32 	%rd3, %r2, 4;
	add.s64 	%rd4, %rd2, %rd3;
	st.global.f32 	[%rd4], %f3;
$L__BB2_2:
	ret;

}
	// .globl	_Z6matmulPKfS0_Pfjj
.visible .entry _Z6matmulPKfS0_Pfjj(
	.param .u64 .ptr .align 1 _Z6matmulPKfS0_Pfjj_param_0,
	.param .u64 .ptr .align 1 _Z6matmulPKfS0_Pfjj_param_1,
	.param .u64 .ptr .align 1 _Z6matmulPKfS0_Pfjj_param_2,
	.param .u32 _Z6matmulPKfS0_Pfjj_param_3,
	.param .u32 _Z6matmulPKfS0_Pfjj_param_4
)
{
	.reg .pred 	%p<12>;
	.reg .b32 	%r<68>;
	.reg .b32 	%f<67>;
	.reg .b64 	%rd<93>;

	ld.param.u64 	%rd10, [_Z6matmulPKfS0_Pfjj_param_0];
	ld.param.u64 	%rd11, [_Z6matmulPKfS0_Pfjj_param_1];
	ld.param.u64 	%rd9, [_Z6matmulPKfS0_Pfjj_param_2];
	ld.param.u32 	%r36, [_Z6matmulPKfS0_Pfjj_param_3];
	ld.param.u32 	%r35, [_Z6matmulPKfS0_Pfjj_param_4];
	cvta.to.global.u64 	%rd1, %rd11;
	cvta.to.global.u64 	%rd2, %rd10;
	mov.u32 	%r37, %ctaid.y;
	mov.u32 	%r38, %ntid.y;
	mov.u32 	%r39, %tid.y;
	mad.lo.s32 	%r40, %r37, %r38, %r39;
	cvt.u64.u32 	%rd3, %r40;
	mov.u32 	%r41, %ctaid.x;
	mov.u32 	%r42, %ntid.x;
	mov.u32 	%r43, %tid.x;
	mad.lo.s32 	%r44, %r41, %r42, %r43;
	cvt.u64.u32 	%rd4, %r44;
	setp.ge.u32 	%p1, %r40, %r36;
	setp.ge.u32 	%p2, %r44, %r35;
	or.pred  	%p3, %p1, %p2;
	@%p3 bra 	$L__BB3_13;
	cvt.u64.u32 	%rd12, %r35;
	mul.lo.s64 	%rd5, %rd12, %rd4;
	add.s32 	%r46, %r35, -1;
	and.b32  	%r1, %r35, 7;
	setp.lt.u32 	%p4, %r46, 7;
	mov.f32 	%f66, 0f00000000;
	mov.b32 	%r66, 0;
	@%p4 bra 	$L__BB3_4;
	and.b32  	%r66, %r35, -8;
	neg.s32 	%r64, %r66;
	shl.b32 	%r4, %r35, 3;
	mul.lo.s32 	%r62, %r35, 7;
	mul.lo.s32 	%r61, %r35, 6;
	mul.lo.s32 	%r60, %r35, 5;
	shl.b32 	%r59, %r35, 2;
	mul.lo.s32 	%r58, %r35, 3;
	shl.b32 	%r57, %r35, 1;
	shl.b64 	%rd13, %rd5, 2;
	add.s64 	%rd14, %rd13, %rd1;
	add.s64 	%rd92, %rd14, 16;
	mov.f32 	%f66, 0f00000000;
	mov.b32 	%r63, 0;
	mov.u32 	%r56, %r35;
$L__BB3_3:
	.pragma "nounroll";
	cvt.u64.u32 	%rd15, %r63;
	add.s64 	%rd16, %rd15, %rd3;
	shl.b64 	%rd17, %rd16, 2;
	add.s64 	%rd18, %rd2, %rd17;
	ld.global.f32 	%f16, [%rd18];
	ld.global.f32 	%f17, [%rd92+-16];
	fma.rn.f32 	%f18, %f16, %f17, %f66;
	cvt.u64.u32 	%rd19, %r56;
	add.s64 	%rd20, %rd19, %rd3;
	shl.b64 	%rd21, %rd20, 2;
	add.s64 	%rd22, %rd2, %rd21;
	ld.global.f32 	%f19, [%rd22];
	ld.global.f32 	%f20, [%rd92+-12];
	fma.rn.f32 	%f21, %f19, %f20, %f18;
	cvt.u64.u32 	%rd23, %r57;
	add.s64 	%rd24, %rd23, %rd3;
	shl.b64 	%rd25, %rd24, 2;
	add.s64 	%rd26, %rd2, %rd25;
	ld.global.f32 	%f22, [%rd26];
	ld.global.f32 	%f23, [%rd92+-8];
	fma.rn.f32 	%f24, %f22, %f23, %f21;
	cvt.u64.u32 	%rd27, %r58;
	add.s64 	%rd28, %rd27, %rd3;
	shl.b64 	%rd29, %rd28, 2;
	add.s64 	%rd30, %rd2, %rd29;
	ld.global.f32 	%f25, [%rd30];
	ld.global.f32 	%f26, [%rd92+-4];
	fma.rn.f32 	%f27, %f25, %f26, %f24;
	cvt.u64.u32 	%rd31, %r59;
	add.s64 	%rd32, %rd31, %rd3;
	shl.b64 	%rd33, %rd32, 2;
	add.s64 	%rd34, %rd2, %rd33;
	ld.global.f32 	%f28, [%rd34];
	ld.global.f32 	%f29, [%rd92];
	fma.rn.f32 	%f30, %f28, %f29, %f27;
	cvt.u64.u32 	%rd35, %r60;
	add.s64 	%rd36, %rd35, %rd3;
	shl.b64 	%rd37, %rd36, 2;
	add.s64 	%rd38, %rd2, %rd37;
	ld.global.f32 	%f31, [%rd38];
	ld.global.f32 	%f32, [%rd92+4];
	fma.rn.f32 	%f33, %f31, %f32, %f30;
	cvt.u64.u32 	%rd39, %r61;
	add.s64 	%rd40, %rd39, %rd3;
	shl.b64 	%rd41, %rd40, 2;
	add.s64 	%rd42, %rd2, %rd41;
	ld.global.f32 	%f34, [%rd42];
	ld.global.f32 	%f35, [%rd92+8];
	fma.rn.f32 	%f36, %f34, %f35, %f33;
	cvt.u64.u32 	%rd43, %r62;
	add.s64 	%rd44, %rd43, %rd3;
	shl.b64 	%rd45, %rd44, 2;
	add.s64 	%rd46, %rd2, %rd45;
	ld.global.f32 	%f37, [%rd46];
	ld.global.f32 	%f38, [%rd92+12];
	fma.rn.f32 	%f66, %f37, %f38, %f36;
	add.s32 	%r64, %r64, 8;
	add.s32 	%r63, %r63, %r4;
	add.s32 	%r62, %r62, %r4;
	add.s32 	%r61, %r61, %r4;
	add.s32 	%r60, %r60, %r4;
	add.s32 	%r59, %r59, %r4;
	add.s32 	%r58, %r58, %r4;
	add.s32 	%r57, %r57, %r4;
	add.s64 	%rd92, %rd92, 32;
	add.s32 	%r56, %r56, %r4;
	setp.ne.s32 	%p5, %r64, 0;
	@%p5 bra 	$L__BB3_3;
$L__BB3_4:
	setp.eq.s32 	%p6, %r1, 0;
	@%p6 bra 	$L__BB3_12;
	and.b32  	%r30, %r35, 3;
	setp.lt.u32 	%p7, %r1, 4;
	@%p7 bra 	$L__BB3_7;
	mul.lo.s32 	%r48, %r66, %r35;
	cvt.u64.u32 	%rd47, %r48;
	add.s64 	%rd48, %rd47, %rd3;
	shl.b64 	%rd49, %rd48, 2;
	add.s64 	%rd50, %rd2, %rd49;
	ld.global.f32 	%f40, [%rd50];
	cvt.u64.u32 	%rd51, %r66;
	add.s64 	%rd52, %rd5, %rd51;
	shl.b64 	%rd53, %rd52, 2;
	add.s64 	%rd54, %rd1, %rd53;
	ld.global.f32 	%f41, [%rd54];
	fma.rn.f32 	%f42, %f40, %f41, %f66;
	add.s32 	%r49, %r48, %r35;
	cvt.u64.u32 	%rd55, %r49;
	add.s64 	%rd56, %rd55, %rd3;
	shl.b64 	%rd57, %rd56, 2;
	add.s64 	%rd58, %rd2, %rd57;
	ld.global.f32 	%f43, [%rd58];
	ld.global.f32 	%f44, [%rd54+4];
	fma.rn.f32 	%f45, %f43, %f44, %f42;
	add.s32 	%r50, %r49, %r35;
	cvt.u64.u32 	%rd59, %r50;
	add.s64 	%rd60, %rd59, %rd3;
	shl.b64 	%rd61, %rd60, 2;
	add.s64 	%rd62, %rd2, %rd61;
	ld.global.f32 	%f46, [%rd62];
	ld.global.f32 	%f47, [%rd54+8];
	fma.rn.f32 	%f48, %f46, %f47, %f45;
	add.s32 	%r51, %r50, %r35;
	cvt.u64.u32 	%rd63, %r51;
	add.s64 	%rd64, %rd63, %rd3;
	shl.b64 	%rd65, %rd64, 2;
	add.s64 	%rd66, %rd2, %rd65;
	ld.global.f32 	%f49, [%rd66];
	ld.global.f32 	%f50, [%rd54+12];
	fma.rn.f32 	%f66, %f49, %f50, %f48;
	add.s32 	%r66, %r66, 4;
$L__BB3_7:
	setp.eq.s32 	%p8, %r30, 0;
	@%p8 bra 	$L__BB3_12;
	setp.eq.s32 	%p9, %r30, 1;
	@%p9 bra 	$L__BB3_10;
	mul.lo.s32 	%r52, %r66, %r35;
	cvt.u64.u32 	%rd67, %r52;
	add.s64 	%rd68, %rd67, %rd3;
	shl.b64 	%rd69, %rd68, 2;
	add.s64 	%rd70, %rd2, %rd69;
	ld.global.f32 	%f52, [%rd70];
	cvt.u64.u32 	%rd71, %r66;
	add.s64 	%rd72, %rd5, %rd71;
	shl.b64 	%rd73, %rd72, 2;
	add.s64 	%rd74, %rd1, %rd73;
	ld.global.f32 	%f53, [%rd74];
	fma.rn.f32 	%f54, %f52, %f53, %f66;
	add.s32 	%r53, %r52, %r35;
	cvt.u64.u32 	%rd75, %r53;
	add.s64 	%rd76, %rd75, %rd3;
	shl.b64 	%rd77, %rd76, 2;
	add.s64 	%rd78, %rd2, %rd77;
	ld.global.f32 	%f55, [%rd78];
	ld.global.f32 	%f56, [%rd74+4];
	fma.rn.f32 	%f66, %f55, %f56, %f54;
	add.s32 	%r66, %r66, 2;
$L__BB3_10:
	and.b32  	%r54, %r35, 1;
	setp.eq.b32 	%p10, %r54, 1;
	not.pred 	%p11, %p10;
	@%p11 bra 	$L__BB3_12;
	mul.lo.s32 	%r55, %r66, %r35;
	cvt.u64.u32 	%rd79, %r55;
	add.s64 	%rd80, %rd79, %rd3;
	shl.b64 	%rd81, %rd80, 2;
	add.s64 	%rd82, %rd2, %rd81;
	ld.global.f32 	%f57, [%rd82];
	cvt.u64.u32 	%rd83, %r66;
	add.s64 	%rd84, %rd5, %rd83;
	shl.b64 	%rd85, %rd84, 2;
	add.s64 	%rd86, %rd1, %rd85;
	ld.global.f32 	%f58, [%rd86];
	fma.rn.f32 	%f66, %f57, %f58, %f66;
$L__BB3_12:
	cvt.u64.u32 	%rd87, %r35;
	mad.lo.s64 	%rd88, %rd87, %rd3, %rd4;
	cvta.to.global.u64 	%rd89, %rd9;
	shl.b64 	%rd90, %rd88, 2;
	add.s64 	%rd91, %rd89, %rd90;
	st.global.f32 	[%rd91], %f66;
$L__BB3_13:
	ret;

}
	// .globl	_Z6matvecPKfS0_Pfjj
.visible .entry _Z6matvecPKfS0_Pfjj(
	.param .u64 .ptr .align 1 _Z6matvecPKfS0_Pfjj_param_0,
	.param .u64 .ptr .align 1 _Z6matvecPKfS0_Pfjj_param_1,
	.param .u64 .ptr .align 1 _Z6matvecPKfS0_Pfjj_param_2,
	.param .u32 _Z6matvecPKfS0_Pfjj_param_3,
	.param .u32 _Z6matvecPKfS0_Pfjj_param_4
)
{
	.reg .pred 	%p<10>;
	.reg .b32 	%r<60>;
	.reg .b32 	%f<112>;
	.reg .b64 	%rd<78>;

	ld.param.u64 	%rd7, [_Z6matvecPKfS0_Pfjj_param_0];
	ld.param.u64 	%rd8, [_Z6matvecPKfS0_Pfjj_param_1];
	ld.param.u64 	%rd6, [_Z6matvecPKfS0_Pfjj_param_2];
	ld.param.u32 	%r20, [_Z6matvecPKfS0_Pfjj_param_4];
	cvta.to.global.u64 	%rd1, %rd8;
	cvta.to.global.u64 	%rd2, %rd7;
	mov.u32 	%r21, %ntid.x;
	mov.u32 	%r22, %ctaid.x;
	mov.u32 	%r23, %tid.x;
	mad.lo.s32 	%r1, %r21, %r22, %r23;
	setp.eq.s32 	%p1, %r20, 0;
	mov.f32 	%f111, 0f00000000;
	@%p1 bra 	$L__BB4_13;
	mul.lo.s32 	%r2, %r20, %r1;
	and.b32  	%r3, %r20, 15;
	setp.lt.u32 	%p2, %r20, 16;
	mov.f32 	%f111, 0f00000000;
	mov.b32 	%r56, 0;
	@%p2 bra 	$L__BB4_4;
	and.b32  	%r56, %r20, -16;
	mov.f32 	%f111, 0f00000000;
	mov.b32 	%r54, 0;
$L__BB4_3:
	.pragma "nounroll";
	add.s32 	%r26, %r54, %r2;
	mul.wide.u32 	%rd9, %r26, 4;
	add.s64 	%rd10, %rd2, %rd9;
	ld.global.f32 	%f18, [%rd10];
	mul.wide.u32 	%rd11, %r54, 4;
	add.s64 	%rd12, %rd1, %rd11;
	ld.global.f32 	%f19, [%rd12];
	fma.rn.f32 	%f20, %f18, %f19, %f111;
	add.s32 	%r27, %r26, 1;
	mul.wide.u32 	%rd13, %r27, 4;
	add.s64 	%rd14, %rd2, %rd13;
	ld.global.f32 	%f21, [%rd14];
	ld.global.f32 	%f22, [%rd12+4];
	fma.rn.f32 	%f23, %f21, %f22, %f20;
	add.s32 	%r28, %r26, 2;
	mul.wide.u32 	%rd15, %r28, 4;
	add.s64 	%rd16, %rd2, %rd15;
	ld.global.f32 	%f24, [%rd16];
	ld.global.f32 	%f25, [%rd12+8];
	fma.rn.f32 	%f26, %f24, %f25, %f23;
	add.s32 	%r29, %r26, 3;
	mul.wide.u32 	%rd17, %r29, 4;
	add.s64 	%rd18, %rd2, %rd17;
	ld.global.f32 	%f27, [%rd18];
	ld.global.f32 	%f28, [%rd12+12];
	fma.rn.f32 	%f29, %f27, %f28, %f26;
	add.s32 	%r30, %r26, 4;
	mul.wide.u32 	%rd19, %r30, 4;
	add.s64 	%rd20, %rd2, %rd19;
	ld.global.f32 	%f30, [%rd20];
	ld.global.f32 	%f31, [%rd12+16];
	fma.rn.f32 	%f32, %f30, %f31, %f29;
	add.s32 	%r31, %r26, 5;
	mul.wide.u32 	%rd21, %r31, 4;
	add.s64 	%rd22, %rd2, %rd21;
	ld.global.f32 	%f33, [%rd22];
	ld.global.f32 	%f34, [%rd12+20];
	fma.rn.f32 	%f35, %f33, %f34, %f32;
	add.s32 	%r32, %r26, 6;
	mul.wide.u32 	%rd23, %r32, 4;
	add.s64 	%rd24, %rd2, %rd23;
	ld.global.f32 	%f36, [%rd24];
	ld.global.f32 	%f37, [%rd12+24];
	fma.rn.f32 	%f38, %f36, %f37, %f35;
	add.s32 	%r33, %r26, 7;
	mul.wide.u32 	%rd25, %r33, 4;
	add.s64 	%rd26, %rd2, %rd25;
	ld.global.f32 	%f39, [%rd26];
	ld.global.f32 	%f40, [%rd12+28];
	fma.rn.f32 	%f41, %f39, %f40, %f38;
	add.s32 	%r34, %r26, 8;
	mul.wide.u32 	%rd27, %r34, 4;
	add.s64 	%rd28, %rd2, %rd27;
	ld.global.f32 	%f42, [%rd28];
	ld.global.f32 	%f43, [%rd12+32];
	fma.rn.f32 	%f44, %f42, %f43, %f41;
	add.s32 	%r35, %r26, 9;
	mul.wide.u32 	%rd29, %r35, 4;
	add.s64 	%rd30, %rd2, %rd29;
	ld.global.f32 	%f45, [%rd30];
	ld.global.f32 	%f46, [%rd12+36];
	fma.rn.f32 	%f47, %f45, %f46, %f44;
	add.s32 	%r36, %r26, 10;
	mul.wide.u32 	%rd31, %r36, 4;
	add.s64 	%rd32, %rd2, %rd31;
	ld.global.f32 	%f48, [%rd32];
	ld.global.f32 	%f49, [%rd12+40];
	fma.rn.f32 	%f50, %f48, %f49, %f47;
	add.s32 	%r37, %r26, 11;
	mul.wide.u32 	%rd33, %r37, 4;
	add.s64 	%rd34, %rd2, %rd33;
	ld.global.f32 	%f51, [%rd34];
	ld.global.f32 	%f52, [%rd12+44];
	fma.rn.f32 	%f53, %f51, %f52, %f50;
	add.s32 	%r38, %r26, 12;
	mul.wide.u32 	%rd35, %r38, 4;
	add.s64 	%rd36, %rd2, %rd35;
	ld.global.f32 	%f54, [%rd36];
	ld.global.f32 	%f55, [%rd12+48];
	fma.rn.f32 	%f56, %f54, %f55, %f53;
	add.s32 	%r39, %r26, 13;
	mul.wide.u32 	%rd37, %r39, 4;
	add.s64 	%rd38, %rd2, %rd37;
	ld.global.f32 	%f57, [%rd38];
	ld.global.f32 	%f58, [%rd12+52];
	fma.rn.f32 	%f59, %f57, %f58, %f56;
	add.s32 	%r40, %r26, 14;
	mul.wide.u32 	%rd39, %r40, 4;
	add.s64 	%rd40, %rd2, %rd39;
	ld.global.f32 	%f60, [%rd40];
	ld.global.f32 	%f61, [%rd12+56];
	fma.rn.f32 	%f62, %f60, %f61, %f59;
	add.s32 	%r41, %r26, 15;
	mul.wide.u32 	%rd41, %r41, 4;
	add.s64 	%rd42, %rd2, %rd41;
	ld.global.f32 	%f63, [%rd42];
	ld.global.f32 	%f64, [%rd12+60];
	fma.rn.f32 	%f111, %f63, %f64, %f62;
	add.s32 	%r54, %r54, 16;
	setp.ne.s32 	%p3, %r54, %r56;
	@%p3 bra 	$L__BB4_3;
$L__BB4_4:
	setp.eq.s32 	%p4, %r3, 0;
	@%p4 bra 	$L__BB4_13;
	and.b32  	%r8, %r20, 7;
	setp.lt.u32 	%p5, %r3, 8;
	@%p5 bra 	$L__BB4_7;
	add.s32 	%r42, %r56, %r2;
	mul.wide.u32 	%rd43, %r42, 4;
	add.s64 	%rd44, %rd2, %rd43;
	ld.global.f32 	%f66, [%rd44];
	mul.wide.u32 	%rd45, %r56, 4;
	add.s64 	%rd46, %rd1, %rd45;
	ld.global.f32 	%f67, [%rd46];
	fma.rn.f32 	%f68, %f66, %f67, %f111;
	add.s32 	%r43, %r42, 1;
	mul.wide.u32 	%rd47, %r43, 4;
	add.s64 	%rd48, %rd2, %rd47;
	ld.global.f32 	%f69, [%rd48];
	ld.global.f32 	%f70, [%rd46+4];
	fma.rn.f32 	%f71, %f69, %f70, %f68;
	add.s32 	%r44, %r42, 2;
	mul.wide.u32 	%rd49, %r44, 4;
	add.s64 	%rd50, %rd2, %rd49;
	ld.global.f32 	%f72, [%rd50];
	ld.global.f32 	%f73, [%rd46+8];
	fma.rn.f32 	%f74, %f72, %f73, %f71;
	add.s32 	%r45, %r42, 3;
	mul.wide.u32 	%rd51, %r45, 4;
	add.s64 	%rd52, %rd2, %rd51;
	ld.global.f32 	%f75, [%rd52];
	ld.global.f32 	%f76, [%rd46+12];
	fma.rn.f32 	%f77, %f75, %f76, %f74;
	add.s32 	%r46, %r42, 4;
	mul.wide.u32 	%rd53, %r46, 4;
	add.s64 	%rd54, %rd2, %rd53;
	ld.global.f32 	%f78, [%rd54];
	ld.global.f32 	%f79, [%rd46+16];
	fma.rn.f32 	%f80, %f78, %f79, %f77;
	add.s32 	%r47, %r42, 5;
	mul.wide.u32 	%rd55, %r47, 4;
	add.s64 	%rd56, %rd2, %rd55;
	ld.global.f32 	%f81, [%rd56];
	ld.global.f32 	%f82, [%rd46+20];
	fma.rn.f32 	%f83, %f81, %f82, %f80;
	add.s32 	%r48, %r42, 6;
	mul.wide.u32 	%rd57, %r48, 4;
	add.s64 	%rd58, %rd2, %rd57;
	ld.global.f32 	%f84, [%rd58];
	ld.global.f32 	%f85, [%rd46+24];
	fma.rn.f32 	%f86, %f84, %f85, %f83;
	add.s32 	%r49, %r42, 7;
	mul.wide.u32 	%rd59, %r49, 4;
	add.s64 	%rd60, %rd2, %rd59;
	ld.global.f32 	%f87, [%rd60];
	ld.global.f32 	%f88, [%rd46+28];
	fma.rn.f32 	%f111, %f87, %f88, %f86;
	add.s32 	%r56, %r56, 8;
$L__BB4_7:
	setp.eq.s32 	%p6, %r8, 0;
	@%p6 bra 	$L__BB4_13;
	and.b32  	%r11, %r20, 3;
	setp.lt.u32 	%p7, %r8, 4;
	@%p7 bra 	$L__BB4_10;
	add.s32 	%r50, %r56, %r2;
	mul.wide.u32 	%rd61, %r50, 4;
	add.s64 	%rd62, %rd2, %rd61;
	ld.global.f32 	%f90, [%rd62];
	mul.wide.u32 	%rd63, %r56, 4;
	add.s64 	%rd64, %rd1, %rd63;
	ld.global.f32 	%f91, [%rd64];
	fma.rn.f32 	%f92, %f90, %f91, %f111;
	add.s32 	%r51, %r50, 1;
	mul.wide.u32 	%rd65, %r51, 4;
	add.s64 	%rd66, %rd2, %rd65;
	ld.global.f32 	%f93, [%rd66];
	ld.global.f32 	%f94, [%rd64+4];
	fma.rn.f32 	%f95, %f93, %f94, %f92;
	add.s32 	%r52, %r50, 2;
	mul.wide.u32 	%rd67, %r52, 4;
	add.s64 	%rd68, %rd2, %rd67;
	ld.global.f32 	%f96, [%rd68];
	ld.global.f32 	%f97, [%rd64+8];
	fma.rn.f32 	%f98, %f96, %f97, %f95;
	add.s32 	%r53, %r50, 3;
	mul.wide.u32 	%rd69, %r53, 4;
	add.s64 	%rd70, %rd2, %rd69;
	ld.global.f32 	%f99, [%rd70];
	ld.global.f32 	%f100, [%rd64+12];
	fma.rn.f32 	%f111, %f99, %f100, %f98;
	add.s32 	%r56, %r56, 4;
$L__BB4_10:
	setp.eq.s32 	%p8, %r11, 0;
	@%p8 bra 	$L__BB4_13;
	mul.wide.u32 	%rd71, %r56, 4;
	add.s64 	%rd77, %rd1, %rd71;
	add.s32 	%r59, %r56, %r2;
	neg.s32 	%r58, %r11;
$L__BB4_12:
	.pragma "nounroll";
	mul.wide.u32 	%rd72, %r59, 4;
	add.s64 	%rd73, %rd2, %rd72;
	ld.global.f32 	%f101, [%rd73];
	ld.global.f32 	%f102, [%rd77];
	fma.rn.f32 	%f111, %f101, %f102, %f111;
	add.s64 	%rd77, %rd77, 4;
	add.s32 	%r59, %r59, 1;
	add.s32 	%r58, %r58, 1;
	setp.ne.s32 	%p9, %r58, 0;
	@%p9 bra 	$L__BB4_12;
$L__BB4_13:
	cvta.to.global.u64 	%rd74, %rd6;
	mul.wide.s32 	%rd75, %r1, 4;
	add.s64 	%rd76, %rd74, %rd75;
	st.global.f32 	[%rd76], %f111;
	ret;

}
	// .globl	_Z7matvec2PKfS0_Pfjj
.visible .entry _Z7matvec2PKfS0_Pfjj(
	.param .u64 .ptr .align 1 _Z7matvec2PKfS0_Pfjj_param_0,
	.param .u64 .ptr .align 1 _Z7matvec2PKfS0_Pfjj_param_1,
	.param .u64 .ptr .align 1 _Z7matvec2PKfS0_Pfjj_param_2,
	.param .u32 _Z7matvec2PKfS0_Pfjj_param_3,
	.param .u32 _Z7matvec2PKfS0_Pfjj_param_4
)
{
	.reg .pred 	%p<7>;
	.reg .b32 	%r<23>;
	.reg .b32 	%f<11>;
	.reg .b64 	%rd<13>;

	ld.param.u64 	%rd4, [_Z7matvec2PKfS0_Pfjj_param_0];
	ld.param.u64 	%rd5, [_Z7matvec2PKfS0_Pfjj_param_1];
	ld.param.u64 	%rd6, [_Z7matvec2PKfS0_Pfjj_param_2];
	ld.param.u32 	%r11, [_Z7matvec2PKfS0_Pfjj_param_3];
	ld.param.u32 	%r10, [_Z7matvec2PKfS0_Pfjj_param_4];
	cvta.to.global.u64 	%rd7, %rd6;
	mov.u32 	%r1, %ntid.x;
	mov.u32 	%r12, %ctaid.x;
	mov.u32 	%r13, %tid.x;
	mad.lo.s32 	%r2, %r1, %r12, %r13;
	mov.u32 	%r14, %ntid.y;
	mov.u32 	%r15, %ctaid.y;
	mov.u32 	%r16, %tid.y;
	mad.lo.s32 	%r3, %r14, %r15, %r16;
	mul.wide.u32 	%rd8, %r3, 4;
	add.s64 	%rd1, %rd7, %rd8;
	mov.b32 	%r17, 0;
	st.global.u32 	[%rd1], %r17;
	setp.ge.u32 	%p1, %r2, %r10;
	setp.ge.u32 	%p2, %r3, %r11;
	or.pred  	%p3, %p2, %p1;
	@%p3 bra 	$L__BB5_6;
	add.s32 	%r18, %r1, %r10;
	add.s32 	%r4, %r18, -1;
	setp.gt.u32 	%p4, %r1, %r4;
	mov.f32 	%f10, 0f00000000;
	@%p4 bra 	$L__BB5_5;
	mul.lo.s32 	%r5, %r10, %r3;
	div.u32 	%r20, %r4, %r1;
	max.u32 	%r6, %r20, 1;
	cvta.to.global.u64 	%rd2, %rd4;
	cvta.to.global.u64 	%rd3, %rd5;
	mov.f32 	%f10, 0f00000000;
	mov.b32 	%r22, 0;
$L__BB5_3:
	mad.lo.s32 	%r8, %r22, %r1, %r2;
	setp.ge.u32 	%p5, %r8, %r10;
	@%p5 bra 	$L__BB5_6;
	add.s32 	%r21, %r8, %r5;
	mul.wide.u32 	%rd9, %r21, 4;
	add.s64 	%rd10, %rd2, %rd9;
	ld.global.f32 	%f6, [%rd10];
	mul.wide.u32 	%rd11, %r8, 4;
	add.s64 	%rd12, %rd3, %rd11;
	ld.global.f32 	%f7, [%rd12];
	fma.rn.f32 	%f10, %f6, %f7, %f10;
	add.s32 	%r22, %r22, 1;
	setp.ne.s32 	%p6, %r22, %r6;
	@%p6 bra 	$L__BB5_3;
$L__BB5_5:
	bar.sync 	0;
	atom.global.add.f32 	%f8, [%rd1], %f10;
$L__BB5_6:
	ret;

}


// ===== COMPILED SASS (sm_100) =====

	.target	sm_100

	.elftype	@"ET_EXEC"


//--------------------- .note.nv.tkinfo           --------------------------
	.section	.note.nv.tkinfo,"",@"SHT_NOTE"
	.sectionflags	@"SHF_NOTE_NV_TKINFO"
	.tkinfo
        /*0018*/ 	.word	0x00000002
        /*0030*/ 	.string	""
        /*0030*/ 	.string	"ptxas"
        /*0030*/ 	.string	"Cuda compilation tools, release 13.0, V13.0.88"
        /*0030*/ 	.string	"Build cuda_13.0.r13.0/compiler.36424714_0"
        /*0030*/ 	.string	"-arch sm_100 -m 64 "



//--------------------- .note.nv.cuinfo           --------------------------
	.section	.note.nv.cuinfo,"",@"SHT_NOTE"
	.sectionflags	@"SHF_NOTE_NV_CUINFO"
        /*0018*/ 	.short	0x0002
        /*001a*/ 	.short	0x0064
        /*001c*/ 	.short	0x0082
	.zero		2


//--------------------- .nv.info                  --------------------------
	.section	.nv.info,"",@"SHT_CUDA_INFO"
	.align	4


	//----- nvinfo : EIATTR_REGCOUNT
	.align		4
        /*0000*/ 	.byte	0x04, 0x2f
        /*0002*/ 	.short	(.L_1 - .L_0)
	.align		4
.L_0:
        /*0004*/ 	.word	index@(_Z13compute_triadifPKfS0_Pf)
        /*0008*/ 	.word	0x0000000c


	//----- nvinfo : EIATTR_FRAME_SIZE
	.align		4
.L_1:
        /*000c*/ 	.byte	0x04, 0x11
        /*000e*/ 	.short	(.L_3 - .L_2)
	.align		4
.L_2:
        /*0010*/ 	.word	index@(_Z13compute_triadifPKfS0_Pf)
        /*0014*/ 	.word	0x00000000


	//----- nvinfo : EIATTR_REGCOUNT
	.align		4
.L_3:
        /*0018*/ 	.byte	0x04, 0x2f
        /*001a*/ 	.short	(.L_5 - .L_4)
	.align		4
.L_4:
        /*001c*/ 	.word	index@(_Z10set_vectorifPf)
        /*0020*/ 	.word	0x0000000a


	//----- nvinfo : EIATTR_FRAME_SIZE
	.align		4
.L_5:
        /*0024*/ 	.byte	0x04, 0x11
        /*0026*/ 	.short	(.L_7 - .L_6)
	.align		4
.L_6:
        /*0028*/ 	.word	index@(_Z10set_vectorifPf)
        /*002c*/ 	.word	0x00000000


	//----- nvinfo : EIATTR_REGCOUNT
	.align		4
.L_7:
        /*0030*/ 	.byte	0x04, 0x2f
        /*0032*/ 	.short	(.L_9 - .L_8)
	.align		4
.L_8:
        /*0034*/ 	.word	index@(_Z17set_vector_risingifPf)
        /*0038*/ 	.word	0x00000008


	//----- nvinfo : EIATTR_FRAME_SIZE
	.align		4
.L_9:
        /*003c*/ 	.byte	0x04, 0x11
        /*003e*/ 	.short	(.L_11 - .L_10)
	.align		4
.L_10:
        /*0040*/ 	.word	index@(_Z17set_vector_risingifPf)
        /*0044*/ 	.word	0x00000000


	//----- nvinfo : EIATTR_REGCOUNT
	.align		4
.L_11:
        /*0048*/ 	.byte	0x04, 0x2f
        /*004a*/ 	.short	(.L_13 - .L_12)
	.align		4
.L_12:
        /*004c*/ 	.word	index@(_Z6matmulPKfS0_Pfjj)
        /*0050*/ 	.word	0x00000020


	//----- nvinfo : EIATTR_FRAME_SIZE
	.align		4
.L_13:
        /*0054*/ 	.byte	0x04, 0x11
        /*0056*/ 	.short	(.L_15 - .L_14)
	.align		4
.L_14:
        /*0058*/ 	.word	index@(_Z6matmulPKfS0_Pfjj)
        /*005c*/ 	.word	0x00000000


	//----- nvinfo : EIATTR_REGCOUNT
	.align		4
.L_15:
        /*0060*/ 	.byte	0x04, 0x2f
        /*0062*/ 	.short	(.L_17 - .L_16)
	.align		4
.L_16:
        /*0064*/ 	.word	index@(_Z6matvecPKfS0_Pfjj)
        /*0068*/ 	.word	0x00000020


	//----- nvinfo : EIATTR_FRAME_SIZE
	.align		4
.L_17:
        /*006c*/ 	.byte	0x04, 0x11
        /*006e*/ 	.short	(.L_19 - .L_18)
	.align		4
.L_18:
        /*0070*/ 	.word	index@(_Z6matvecPKfS0_Pfjj)
        /*0074*/ 	.word	0x00000000


	//----- nvinfo : EIATTR_REGCOUNT
	.align		4
.L_19:
        /*0078*/ 	.byte	0x04, 0x2f
        /*007a*/ 	.short	(.L_21 - .L_20)
	.align		4
.L_20:
        /*007c*/ 	.word	index@(_Z7matvec2PKfS0_Pfjj)
        /*0080*/ 	.word	0x00000012


	//----- nvinfo : EIATTR_FRAME_SIZE
	.align		4
.L_21:
        /*0084*/ 	.byte	0x04, 0x11
        /*0086*/ 	.short	(.L_23 - .L_22)
	.align		4
.L_22:
        /*0088*/ 	.word	index@(_Z7matvec2PKfS0_Pfjj)
        /*008c*/ 	.word	0x00000000


	//----- nvinfo : EIATTR_MIN_STACK_SIZE
	.align		4
.L_23:
        /*0090*/ 	.byte	0x04, 0x12
        /*0092*/ 	.short	(.L_25 - .L_24)
	.align		4
.L_24:
        /*0094*/ 	.word	index@(_Z7matvec2PKfS0_Pfjj)
        /*0098*/ 	.word	0x00000000


	//----- nvinfo : EIATTR_MIN_STACK_SIZE
	.align		4
.L_25:
        /*009c*/ 	.byte	0x04, 0x12
        /*009e*/ 	.short	(.L_27 - .L_26)
	.align		4
.L_26:
        /*00a0*/ 	.word	index@(_Z6matvecPKfS0_Pfjj)
        /*00a4*/ 	.word	0x00000000


	//----- nvinfo : EIATTR_MIN_STACK_SIZE
	.align		4
.L_27:
        /*00a8*/ 	.byte	0x04, 0x12
        /*00aa*/ 	.short	(.L_29 - .L_28)
	.align		4
.L_28:
        /*00ac*/ 	.word	index@(_Z6matmulPKfS0_Pfjj)
        /*00b0*/ 	.word	0x00000000


	//----- nvinfo : EIATTR_MIN_STACK_SIZE
	.align		4
.L_29:
        /*00b4*/ 	.byte	0x04, 0x12
        /*00b6*/ 	.short	(.L_31 - .L_30)
	.align		4
.L_30:
        /*00b8*/ 	.word	index@(_Z17set_vector_risingifPf)
        /*00bc*/ 	.word	0x00000000


	//----- nvinfo : EIATTR_MIN_STACK_SIZE
	.align		4
.L_31:
        /*00c0*/ 	.byte	0x04, 0x12
        /*00c2*/ 	.short	(.L_33 - .L_32)
	.align		4
.L_32:
        /*00c4*/ 	.word	index@(_Z10set_vectorifPf)
        /*00c8*/ 	.word	0x00000000


	//----- nvinfo : EIATTR_MIN_STACK_SIZE
	.align		4
.L_33:
        /*00cc*/ 	.byte	0x04, 0x12
        /*00ce*/ 	.short	(.L_35 - .L_34)
	.align		4
.L_34:
        /*00d0*/ 	.word	index@(_Z13compute_triadifPKfS0_Pf)
        /*00d4*/ 	.word	0x00000000
.L_35:


//--------------------- .nv.compat                --------------------------
	.section	.nv.compat,"",@"SHT_CUDA_COMPAT_INFO"
	.align	4
        /*0000*/ 	.byte	0x02, 0x09, 0x00, 0x00, 0x02, 0x02, 0x01, 0x00, 0x02, 0x05, 0x05, 0x00, 0x03, 0x07, 0x01, 0x01
        /*0010*/ 	.byte	0x02, 0x03, 0x00, 0x00, 0x02, 0x06, 0x01, 0x00, 0x04, 0x0b, 0x08, 0x00, 0x09, 0x00, 0x00, 0x00
        /*0020*/ 	.byte	0x00, 0x00, 0x00, 0x00


//--------------------- .nv.info._Z7matvec2PKfS0_Pfjj --------------------------
	.section	.nv.info._Z7matvec2PKfS0_Pfjj,"",@"SHT_CUDA_INFO"
	.sectionflags	@""
	.align	4


	//----- nvinfo : EIATTR_CUDA_API_VERSION
	.align		4
        /*0000*/ 	.byte	0x04, 0x37
        /*0002*/ 	.short	(.L_37 - .L_36)
.L_36:
        /*0004*/ 	.word	0x00000082


	//----- nvinfo : EIATTR_KPARAM_INFO
	.align		4
.L_37:
        /*0008*/ 	.byte	0x04, 0x17
        /*000a*/ 	.short	(.L_39 - .L_38)
.L_38:
        /*000c*/ 	.word	0x00000000
        /*0010*/ 	.short	0x0004
        /*0012*/ 	.short	0x001c
        /*0014*/ 	.byte	0x00, 0xf0, 0x11, 0x00


	//----- nvinfo : EIATTR_KPARAM_INFO
	.align		4
.L_39:
        /*0018*/ 	.byte	0x04, 0x17
        /*001a*/ 	.short	(.L_41 - .L_40)
.L_40:
        /*001c*/ 	.word	0x00000000
        /*0020*/ 	.short	0x0003
        /*0022*/ 	.short	0x0018
        /*0024*/ 	.byte	0x00, 0xf0, 0x11, 0x00


	//----- nvinfo : EIATTR_KPARAM_INFO
	.align		4
.L_41:
        /*0028*/ 	.byte	0x04, 0x17
        /*002a*/ 	.short	(.L_43 - .L_42)
.L_42:
        /*002c*/ 	.word	0x00000000
        /*0030*/ 	.short	0x0002
        /*0032*/ 	.short	0x0010
        /*0034*/ 	.byte	0x00, 0xf5, 0x21, 0x00


	//----- nvinfo : EIATTR_KPARAM_INFO
	.align		4
.L_43:
        /*0038*/ 	.byte	0x04, 0x17
        /*003a*/ 	.short	(.L_45 - .L_44)
.L_44:
        /*003c*/ 	.word	0x00000000
        /*0040*/ 	.short	0x0001
        /*0042*/ 	.short	0x0008
        /*0044*/ 	.byte	0x00, 0xf5, 0x21, 0x00


	//----- nvinfo : EIATTR_KPARAM_INFO
	.align		4
.L_45:
        /*0048*/ 	.byte	0x04, 0x17
        /*004a*/ 	.short	(.L_47 - .L_46)
.L_46:
        /*004c*/ 	.word	0x00000000
        /*0050*/ 	.short	0x0000
        /*0052*/ 	.short	0x0000
        /*0054*/ 	.byte	0x00, 0xf5, 0x21, 0x00


	//----- nvinfo : EIATTR_SPARSE_MMA_MASK
	.align		4
.L_47:
        /*0058*/ 	.byte	0x03, 0x50
        /*005a*/ 	.short	0x0000


	//----- nvinfo : EIATTR_MAXREG_COUNT
	.align		4
        /*005c*/ 	.byte	0x03, 0x1b
        /*005e*/ 	.short	0x00ff


	//----- nvinfo : EIATTR_NUM_BARRIERS
	.align		4
        /*0060*/ 	.byte	0x02, 0x4c
        /*0062*/ 	.byte	0x01
	.zero		1


	//----- nvinfo : EIATTR_MERCURY_ISA_VERSION
	.align		4
        /*0064*/ 	.byte	0x03, 0x5f
        /*0066*/ 	.short	0x0101


	//----- nvinfo : EIATTR_VRC_CTA_INIT_COUNT
	.align		4
        /*0068*/ 	.byte	0x02, 0x4a
	.zero		1
	.zero		1


	//----- nvinfo : EIATTR_EXIT_INSTR_OFFSETS
	.align		4
        /*006c*/ 	.byte	0x04, 0x1c
        /*006e*/ 	.short	(.L_49 - .L_48)


	//   ....[0]....
.L_48:
        /*0070*/ 	.word	0x00000100


	//   ....[1]....
        /*0074*/ 	.word	0x000002f0


	//   ....[2]....
        /*0078*/ 	.word	0x000003b0


	//----- nvinfo : EIATTR_CBANK_PARAM_SIZE
	.align		4
.L_49:
        /*007c*/ 	.byte	0x03, 0x19
        /*007e*/ 	.short	0x0020


	//----- nvinfo : EIATTR_PARAM_CBANK
	.align		4
        /*0080*/ 	.byte	0x04, 0x0a
        /*0082*/ 	.short	(.L_51 - .L_50)
	.align		4
.L_50:
        /*0084*/ 	.word	index@(.nv.constant0._Z7matvec2PKfS0_Pfjj)
        /*0088*/ 	.short	0x0380
        /*008a*/ 	.short	0x0020


	//----- nvinfo : EIATTR_SW_WAR
	.align		4
.L_51:
        /*008c*/ 	.byte	0x04, 0x36
        /*008e*/ 	.short	(.L_53 - .L_52)
.L_52:
        /*0090*/ 	.word	0x00000008
.L_53:


//--------------------- .nv.info._Z6matvecPKfS0_Pfjj --------------------------
	.section	.nv.info._Z6matvecPKfS0_Pfjj,"",@"SHT_CUDA_INFO"
	.sectionflags	@""
	.align	4


	//----- nvinfo : EIATTR_CUDA_API_VERSION
	.align		4
        /*0000*/ 	.byte	0x04, 0x37
        /*0002*/ 	.short	(.L_55 - .L_54)
.L_54:
        /*0004*/ 	.word	0x00000082


	//----- nvinfo : EIATTR_KPARAM_INFO
	.align		4
.L_55:
        /*0008*/ 	.byte	0x04, 0x17
        /*000a*/ 	.short	(.L_57 - .L_56)
.L_56:
        /*000c*/ 	.word	0x00000000
        /*0010*/ 	.short	0x0004
        /*0012*/ 	.short	0x001c
        /*0014*/ 	.byte	0x00, 0xf0, 0x11, 0x00


	//----- nvinfo : EIATTR_KPARAM_INFO
	.align		4
.L_57:
        /*0018*/ 	.byte	0x04, 0x17
        /*001a*/ 	.short	(.L_59 - .L_58)
.L_58:
        /*001c*/ 	.word	0x00000000
        /*0020*/ 	.short	0x0003
        /*0022*/ 	.short	0x0018
        /*0024*/ 	.byte	0x00, 0xf0, 0x11, 0x00


	//----- nvinfo : EIATTR_KPARAM_INFO
	.align		4
.L_59:
        /*0028*/ 	.byte	0x04, 0x17
        /*002a*/ 	.short	(.L_61 - .L_60)
.L_60:
        /*002c*/ 	.word	0x00000000
        /*0030*/ 	.short	0x0002
        /*0032*/ 	.short	0x0010
        /*0034*/ 	.byte	0x00, 0xf5, 0x21, 0x00


	//----- nvinfo : EIATTR_KPARAM_INFO
	.align		4
.L_61:
        /*0038*/ 	.byte	0x04, 0x17
        /*003a*/ 	.short	(.L_63 - .L_62)
.L_62:
        /*003c*/ 	.word	0x00000000
        /*0040*/ 	.short	0x0001
        /*0042*/ 	.short	0x0008
        /*0044*/ 	.byte	0x00, 0xf5, 0x21, 0x00


	//----- nvinfo : EIATTR_KPARAM_INFO
	.align		4
.L_63:
        /*0048*/ 	.byte	0x04, 0x17
        /*004a*/ 	.short	(.L_65 - .L_64)
.L_64:
        /*004c*/ 	.word	0x00000000
        /*0050*/ 	.short	0x0000
        /*0052*/ 	.short	0x0000
        /*0054*/ 	.byte	0x00, 0xf5, 0x21, 0x00


	//----- nvinfo : EIATTR_SPARSE_MMA_MASK
	.align		4
.L_65:
        /*0058*/ 	.byte	0x03, 0x50
        /*005a*/ 	.short	0x0000


	//----- nvinfo : EIATTR_MAXREG_COUNT
	.align		4
        /*005c*/ 	.byte	0x03, 0x1b
        /*005e*/ 	.short	0x00ff


	//----- nvinfo : EIATTR_MERCURY_ISA_VERSION
	.align		4
        /*0060*/ 	.byte	0x03, 0x5f
        /*0062*/ 	.short	0x0101


	//----- nvinfo : EIATTR_VRC_CTA_INIT_COUNT
	.align		4
        /*0064*/ 	.byte	0x02, 0x4a
	.zero		1
	.zero		1


	//----- nvinfo : EIATTR_EXIT_INSTR_OFFSETS
	.align		4
        /*0068*/ 	.byte	0x04, 0x1c
        /*006a*/ 	.short	(.L_67 - .L_66)


	//   ....[0]....
.L_66:
        /*006c*/ 	.word	0x00000cf0


	//----- nvinfo : EIATTR_CBANK_PARAM_SIZE
	.align		4
.L_67:
        /*0070*/ 	.byte	0x03, 0x19
        /*0072*/ 	.short	0x0020


	//----- nvinfo : EIATTR_PARAM_CBANK
	.align		4
        /*0074*/ 	.byte	0x04, 0x0a
        /*0076*/ 	.short	(.L_69 - .L_68)
	.align		4
.L_68:
        /*0078*/ 	.word	index@(.nv.constant0._Z6matvecPKfS0_Pfjj)
        /*007c*/ 	.short	0x0380
        /*007e*/ 	.short	0x0020


	//----- nvinfo : EIATTR_SW_WAR
	.align		4
.L_69:
        /*0080*/ 	.byte	0x04, 0x36
        /*0082*/ 	.short	(.L_71 - .L_70)
.L_70:
        /*0084*/ 	.word	0x00000008
.L_71:


//--------------------- .nv.info._Z6matmulPKfS0_Pfjj --------------------------
	.section	.nv.info._Z6matmulPKfS0_Pfjj,"",@"SHT_CUDA_INFO"
	.sectionflags	@""
	.align	4


	//----- nvinfo : EIATTR_CUDA_API_VERSION
	.align		4
        /*0000*/ 	.byte	0x04, 0x37
        /*0002*/ 	.short	(.L_73 - .L_72)
.L_72:
        /*0004*/ 	.word	0x00000082


	//----- nvinfo : EIATTR_KPARAM_INFO
	.align		4
.L_73:
        /*0008*/ 	.byte	0x04, 0x17
        /*000a*/ 	.short	(.L_75 - .L_74)
.L_74:
        /*000c*/ 	.word	0x00000000
        /*0010*/ 	.short	0x0004
        /*0012*/ 	.short	0x001c
        /*0014*/ 	.byte	0x00, 0xf0, 0x11, 0x00


	//----- nvinfo : EIATTR_KPARAM_INFO
	.align		4
.L_75:
        /*0018*/ 	.byte	0x04, 0x17
        /*001a*/ 	.short	(.L_77 - .L_76)
.L_76:
        /*001c*/ 	.word	0x00000000
        /*0020*/ 	.short	0x0003
        /*0022*/ 	.short	0x0018
        /*0024*/ 	.byte	0x00, 0xf0, 0x11, 0x00


	//----- nvinfo : EIATTR_KPARAM_INFO
	.align		4
.L_77:
        /*0028*/ 	.byte	0x04, 0x17
        /*002a*/ 	.short	(.L_79 - .L_78)
.L_78:
        /*002c*/ 	.word	0x00000000
        /*0030*/ 	.short	0x0002
        /*0032*/ 	.short	0x0010
        /*0034*/ 	.byte	0x00, 0xf5, 0x21, 0x00


	//----- nvinfo : EIATTR_KPARAM_INFO
	.align		4
.L_79:
        /*0038*/ 	.byte	0x04, 0x17
        /*003a*/ 	.short	(.L_81 - .L_80)
.L_80:
        /*003c*/ 	.word	0x00000000
        /*0040*/ 	.short	0x0001
        /*0042*/ 	.short	0x0008
        /*0044*/ 	.byte	0x00, 0xf5, 0x21, 0x00


	//----- nvinfo : EIATTR_KPARAM_INFO
	.align		4
.L_81:
        /*0048*/ 	.byte	0x04, 0x17
        /*004a*/ 	.short	(.L_83 - .L_82)
.L_82:
        /*004c*/ 	.word	0x00000000
        /*0050*/ 	.short	0x0000
        /*0052*/ 	.short	0x0000
        /*0054*/ 	.byte	0x00, 0xf5, 0x21, 0x00


	//----- nvinfo : EIATTR_SPARSE_MMA_MASK
	.align		4
.L_83:
        /*0058*/ 	.byte	0x03, 0x50
        /*005a*/ 	.short	0x0000


	//----- nvinfo : EIATTR_MAXREG_COUNT
	.align		4
        /*005c*/ 	.byte	0x03, 0x1b
        /*005e*/ 	.short	0x00ff


	//----- nvinfo : EIATTR_MERCURY_ISA_VERSION
	.align		4
        /*0060*/ 	.byte	0x03, 0x5f
        /*0062*/ 	.short	0x0101


	//----- nvinfo : EIATTR_VRC_CTA_INIT_COUNT
	.align		4
        /*0064*/ 	.byte	0x02, 0x4a
	.zero		1
	.zero		1


	//----- nvinfo : EIATTR_EXIT_INSTR_OFFSETS
	.align		4
        /*0068*/ 	.byte	0x04, 0x1c
        /*006a*/ 	.short	(.L_85 - .L_84)


	//   ....[0]....
.L_84:
        /*006c*/ 	.word	0x000000c0


	//   ....[1]....
        /*0070*/ 	.word	0x00000ca0


	//----- nvinfo : EIATTR_CBANK_PARAM_SIZE
	.align		4
.L_85:
        /*0074*/ 	.byte	0x03, 0x19
        /*0076*/ 	.short	0x0020


	//----- nvinfo : EIATTR_PARAM_CBANK
	.align		4
        /*0078*/ 	.byte	0x04, 0x0a
        /*007a*/ 	.short	(.L_87 - .L_86)
	.align		4
.L_86:
        /*007c*/ 	.word	index@(.nv.constant0._Z6matmulPKfS0_Pfjj)
        /*0080*/ 	.short	0x0380
        /*0082*/ 	.short	0x0020


	//----- nvinfo : EIATTR_SW_WAR
	.align		4
.L_87:
        /*0084*/ 	.byte	0x04, 0x36
        /*0086*/ 	.short	(.L_89 - .L_88)
.L_88:
        /*0088*/ 	.word	0x00000008
.L_89:


//--------------------- .nv.info._Z17set_vector_risingifPf --------------------------
	.section	.nv.info._Z17set_vector_risingifPf,"",@"SHT_CUDA_INFO"
	.sectionflags	@""
	.align	4


	//----- nvinfo : EIATTR_CUDA_API_VERSION
	.align		4
        /*0000*/ 	.byte	0x04, 0x37
        /*0002*/ 	.short	(.L_91 - .L_90)
.L_90:
        /*0004*/ 	.word	0x00000082


	//----- nvinfo : EIATTR_KPARAM_INFO
	.align		4
.L_91:
        /*0008*/ 	.byte	0x04, 0x17
        /*000a*/ 	.short	(.L_93 - .L_92)
.L_92:
        /*000c*/ 	.word	0x00000000
        /*0010*/ 	.short	0x0002
        /*0012*/ 	.short	0x0008
        /*0014*/ 	.byte	0x00, 0xf5, 0x21, 0x00


	//----- nvinfo : EIATTR_KPARAM_INFO
	.align		4
.L_93:
        /*0018*/ 	.byte	0x04, 0x17
        /*001a*/ 	.short	(.L_95 - .L_94)
.L_94:
        /*001c*/ 	.word	0x00000000
        /*0020*/ 	.short	0x0001
        /*0022*/ 	.short	0x0004
        /*0024*/ 	.byte	0x00, 0xf0, 0x11, 0x00


	//----- nvinfo : EIATTR_KPARAM_INFO
	.align		4
.L_95:
        /*0028*/ 	.byte	0x04, 0x17
        /*002a*/ 	.short	(.L_97 - .L_96)
.L_96:
        /*002c*/ 	.word	0x00000000
        /*0030*/ 	.short	0x0000
        /*0032*/ 	.short	0x0000
        /*0034*/ 	.byte	0x00, 0xf0, 0x11, 0x00


	//----- nvinfo : EIATTR_SPARSE_MMA_MASK
	.align		4
.L_97:
        /*0038*/ 	.byte	0x03, 0x50
        /*003a*/ 	.short	0x0000


	//----- nvinfo : EIATTR_MAXREG_COUNT
	.align		4
        /*003c*/ 	.byte	0x03, 0x1b
        /*003e*/ 	.short	0x00ff


	//----- nvinfo : EIATTR_MERCURY_ISA_VERSION
	.align		4
        /*0040*/ 	.byte	0x03, 0x5f
        /*0042*/ 	.short	0x0101


	//----- nvinfo : EIATTR_VRC_CTA_INIT_COUNT
	.align		4
        /*0044*/ 	.byte	0x02, 0x4a
	.zero		1
	.zero		1


	//----- nvinfo : EIATTR_EXIT_INSTR_OFFSETS
	.align		4
        /*0048*/ 	.byte	0x04, 0x1c
        /*004a*/ 	.short	(.L_99 - .L_98)


	//   ....[0]....
.L_98:
        /*004c*/ 	.word	0x00000070


	//   ....[1]....
        /*0050*/ 	.word	0x00000130


	//----- nvinfo : EIATTR_CBANK_PARAM_SIZE
	.align		4
.L_99:
        /*0054*/ 	.byte	0x03, 0x19
        /*0056*/ 	.short	0x0010


	//----- nvinfo : EIATTR_PARAM_CBANK
	.align		4
        /*0058*/ 	.byte	0x04, 0x0a
        /*005a*/ 	.short	(.L_101 - .L_100)
	.align		4
.L_100:
        /*005c*/ 	.word	index@(.nv.constant0._Z17set_vector_risingifPf)
        /*0060*/ 	.short	0x0380
        /*0062*/ 	.short	0x0010


	//----- nvinfo : EIATTR_SW_WAR
	.align		4
.L_101:
        /*0064*/ 	.byte	0x04, 0x36
        /*0066*/ 	.short	(.L_103 - .L_102)
.L_102:
        /*0068*/ 	.word	0x00000008
.L_103:


//--------------------- .nv.info._Z10set_vectorifPf --------------------------
	.section	.nv.info._Z10set_vectorifPf,"",@"SHT_CUDA_INFO"
	.sectionflags	@""
	.align	4


	//----- nvinfo : EIATTR_CUDA_API_VERSION
	.align		4
        /*0000*/ 	.byte	0x04, 0x37
        /*0002*/ 	.short	(.L_105 - .L_104)
.L_104:
        /*0004*/ 	.word	0x00000082


	//----- nvinfo : EIATTR_KPARAM_INFO
	.align		4
.L_105:
        /*0008*/ 	.byte	0x04, 0x17
        /*000a*/ 	.short	(.L_107 - .L_106)
.L_106:
        /*000c*/ 	.word	0x00000000
        /*0010*/ 	.short	0x0002
        /*0012*/ 	.short	0x0008
        /*0014*/ 	.byte	0x00, 0xf5, 0x21, 0x00


	//----- nvinfo : EIATTR_KPARAM_INFO
	.align		4
.L_107:
        /*0018*/ 	.byte	0x04, 0x17
        /*001a*/ 	.short	(.L_109 - .L_108)
.L_108:
        /*001c*/ 	.word	0x00000000
        /*0020*/ 	.short	0x0001
        /*0022*/ 	.short	0x0004
        /*0024*/ 	.byte	0x00, 0xf0, 0x11, 0x00


	//----- nvinfo : EIATTR_KPARAM_INFO
	.align		4
.L_109:
        /*0028*/ 	.byte	0x04, 0x17
        /*002a*/ 	.short	(.L_111 - .L_110)
.L_110:
        /*002c*/ 	.word	0x00000000
        /*0030*/ 	.short	0x0000
        /*0032*/ 	.short	0x0000
        /*0034*/ 	.byte	0x00, 0xf0, 0x11, 0x00


	//----- nvinfo : EIATTR_SPARSE_MMA_MASK
	.align		4
.L_111:
        /*0038*/ 	.byte	0x03, 0x50
        /*003a*/ 	.short	0x0000


	//----- nvinfo : EIATTR_MAXREG_COUNT
	.align		4
        /*003c*/ 	.byte	0x03, 0x1b
        /*003e*/ 	.short	0x00ff


	//----- nvinfo : EIATTR_MERCURY_ISA_VERSION
	.align		4
        /*0040*/ 	.byte	0x03, 0x5f
        /*0042*/ 	.short	0x0101


	//----- nvinfo : EIATTR_VRC_CTA_INIT_COUNT
	.align		4
        /*0044*/ 	.byte	0x02, 0x4a
	.zero		1
	.zero		1


	//----- nvinfo : EIATTR_EXIT_INSTR_OFFSETS
	.align		4
        /*0048*/ 	.byte	0x04, 0x1c
        /*004a*/ 	.short	(.L_113 - .L_112)


	//   ....[0]....
.L_112:
        /*004c*/ 	.word	0x00000070


	//   ....[1]....
        /*0050*/ 	.word	0x000000d0


	//----- nvinfo : EIATTR_CBANK_PARAM_SIZE
	.align		4
.L_113:
        /*0054*/ 	.byte	0x03, 0x19
        /*0056*/ 	.short	0x0010


	//----- nvinfo : EIATTR_PARAM_CBANK
	.align		4
        /*0058*/ 	.byte	0x04, 0x0a
        /*005a*/ 	.short	(.L_115 - .L_114)
	.align		4
.L_114:
        /*005c*/ 	.word	index@(.nv.constant0._Z10set_vectorifPf)
        /*0060*/ 	.short	0x0380
        /*0062*/ 	.short	0x0010


	//----- nvinfo : EIATTR_SW_WAR
	.align		4
.L_115:
        /*0064*/ 	.byte	0x04, 0x36
        /*0066*/ 	.short	(.L_117 - .L_116)
.L_116:
        /*0068*/ 	.word	0x00000008
.L_117:


//--------------------- .nv.info._Z13compute_triadifPKfS0_Pf --------------------------
	.section	.nv.info._Z13compute_triadifPKfS0_Pf,"",@"SHT_CUDA_INFO"
	.sectionflags	@""
	.align	4


	//----- nvinfo : EIATTR_CUDA_API_VERSION
	.align		4
        /*0000*/ 	.byte	0x04, 0x37
        /*0002*/ 	.short	(.L_119 - .L_118)
.L_118:
        /*0004*/ 	.word	0x00000082


	//----- nvinfo : EIATTR_KPARAM_INFO
	.align		4
.L_119:
        /*0008*/ 	.byte	0x04, 0x17
        /*000a*/ 	.short	(.L_121 - .L_120)
.L_120:
        /*000c*/ 	.word	0x00000000
        /*0010*/ 	.short	0x0004
        /*0012*/ 	.short	0x0018
        /*0014*/ 	.byte	0x00, 0xf5, 0x21, 0x00


	//----- nvinfo : EIATTR_KPARAM_INFO
	.align		4
.L_121:
        /*0018*/ 	.byte	0x04, 0x17
        /*001a*/ 	.short	(.L_123 - .L_122)
.L_122:
        /*001c*/ 	.word	0x00000000
        /*0020*/ 	.short	0x0003
        /*0022*/ 	.short	0x0010
        /*0024*/ 	.byte	0x00, 0xf5, 0x21, 0x00


	//----- nvinfo : EIATTR_KPARAM_INFO
	.align		4
.L_123:
        /*0028*/ 	.byte	0x04, 0x17
        /*002a*/ 	.short	(.L_125 - .L_124)
.L_124:
        /*002c*/ 	.word	0x00000000
        /*0030*/ 	.short	0x0002
        /*0032*/ 	.short	0x0008
        /*0034*/ 	.byte	0x00, 0xf5, 0x21, 0x00


	//----- nvinfo : EIATTR_KPARAM_INFO
	.align		4
.L_125:
        /*0038*/ 	.byte	0x04, 0x17
        /*003a*/ 	.short	(.L_127 - .L_126)
.L_126:
        /*003c*/ 	.word	0x00000000
        /*0040*/ 	.short	0x0001
        /*0042*/ 	.short	0x0004
        /*0044*/ 	.byte	0x00, 0xf0, 0x11, 0x00


	//----- nvinfo : EIATTR_KPARAM_INFO
	.align		4
.L_127:
        /*0048*/ 	.byte	0x04, 0x17
        /*004a*/ 	.short	(.L_129 - .L_128)
.L_128:
        /*004c*/ 	.word	0x00000000
        /*0050*/ 	.short	0x0000
        /*0052*/ 	.short	0x0000
        /*0054*/ 	.byte	0x00, 0xf0, 0x11, 0x00


	//----- nvinfo : EIATTR_SPARSE_MMA_MASK
	.align		4
.L_129:
        /*0058*/ 	.byte	0x03, 0x50
        /*005a*/ 	.short	0x0000


	//----- nvinfo : EIATTR_MAXREG_COUNT
	.align		4
        /*005c*/ 	.byte	0x03, 0x1b
        /*005e*/ 	.short	0x00ff


	//----- nvinfo : EIATTR_MERCURY_ISA_VERSION
	.align		4
        /*0060*/ 	.byte	0x03, 0x5f
        /*0062*/ 	.short	0x0101


	//----- nvinfo : EIATTR_VRC_CTA_INIT_COUNT
	.align		4
        /*0064*/ 	.byte	0x02, 0x4a
	.zero		1
	.zero		1


	//----- nvinfo : EIATTR_EXIT_INSTR_OFFSETS
	.align		4
        /*0068*/ 	.byte	0x04, 0x1c
        /*006a*/ 	.short	(.L_131 - .L_130)


	//   ....[0]....
.L_130:
        /*006c*/ 	.word	0x00000070


	//   ....[1]....
        /*0070*/ 	.word	0x00000140


	//----- nvinfo : EIATTR_CBANK_PARAM_SIZE
	.align		4
.L_131:
        /*0074*/ 	.byte	0x03, 0x19
        /*0076*/ 	.short	0x0020


	//----- nvinfo : EIATTR_PARAM_CBANK
	.align		4
        /*0078*/ 	.byte	0x04, 0x0a
        /*007a*/ 	.short	(.L_133 - .L_132)
	.align		4
.L_132:
        /*007c*/ 	.word	index@(.nv.constant0._Z13compute_triadifPKfS0_Pf)
        /*0080*/ 	.short	0x0380
        /*0082*/ 	.short	0x0020


	//----- nvinfo : EIATTR_SW_WAR
	.align		4
.L_133:
        /*0084*/ 	.byte	0x04, 0x36
        /*0086*/ 	.short	(.L_135 - .L_134)
.L_134:
        /*0088*/ 	.word	0x00000008
.L_135:


//--------------------- .nv.callgraph             --------------------------
	.section	.nv.callgraph,"",@"SHT_CUDA_CALLGRAPH"
	.align	4
	.sectionentsize	8
	.align		4
        /*0000*/ 	.word	0x00000000
	.align		4
        /*0004*/ 	.word	0xffffffff
	.align		4
        /*0008*/ 	.word	0x00000000
	.align		4
        /*000c*/ 	.word	0xfffffffe
	.align		4
        /*0010*/ 	.word	0x00000000
	.align		4
        /*0014*/ 	.word	0xfffffffd
	.align		4
        /*0018*/ 	.word	0x00000000
	.align		4
        /*001c*/ 	.word	0xfffffffc


//--------------------- .text._Z7matvec2PKfS0_Pfjj --------------------------
	.section	.text._Z7matvec2PKfS0_Pfjj,"ax",@progbits
	.align	128
        .global         _Z7matvec2PKfS0_Pfjj
        .type           _Z7matvec2PKfS0_Pfjj,@function
        .size           _Z7matvec2PKfS0_Pfjj,(.L_x_19 - _Z7matvec2PKfS0_Pfjj)
        .other          _Z7matvec2PKfS0_Pfjj,@"STO_CUDA_ENTRY STV_DEFAULT"
_Z7matvec2PKfS0_Pfjj:
.text._Z7matvec2PKfS0_Pfjj:
[----:B------:R-:W-:Y:S01]  /*0000*/  LDC R1, c[0x0][0x37c] ;  /* 0x0000df00ff017b82 */ /* 0x000fe20000000800 */
[----:B------:R-:W0:Y:S07]  /*0010*/  S2R R5, SR_TID.X ;  /* 0x0000000000057919 */ /* 0x000e2e0000002100 */
[----:B------:R-:W0:Y:S01]  /*0020*/  S2UR UR4, SR_CTAID.X ;  /* 0x00000000000479c3 */ /* 0x000e220000002500 */
[----:B------:R-:W1:Y:S01]  /*0030*/  LDCU.64 UR6, c[0x0][0x358] ;  /* 0x00006b00ff0677ac */ /* 0x000e620008000a00 */
[----:B------:R-:W2:Y:S01]  /*0040*/  S2R R6, SR_CTAID.Y ;  /* 0x0000000000067919 */ /* 0x000ea20000002600 */
[----:B------:R-:W2:Y:S05]  /*0050*/  S2R R7, SR_TID.Y ;  /* 0x0000000000077919 */ /* 0x000eaa0000002200 */
[----:B------:R-:W0:Y:S01]  /*0060*/  LDC R0, c[0x0][0x360] ;  /* 0x0000d800ff007b82 */ /* 0x000e220000000800 */
[----:B------:R-:W2:Y:S07]  /*0070*/  LDCU UR5, c[0x0][0x364] ;  /* 0x00006c80ff0577ac */ /* 0x000eae0008000800 */
[----:B------:R-:W3:Y:S08]  /*0080*/  LDC.64 R8, c[0x0][0x398] ;  /* 0x0000e600ff087b82 */ /* 0x000ef00000000a00 */
[----:B------:R-:W4:Y:S01]  /*0090*/  LDC.64 R2, c[0x0][0x390] ;  /* 0x0000e400ff027b82 */ /* 0x000f220000000a00 */
[----:B0-----:R-:W-:-:S02]  /*00a0*/  IMAD R4, R0, UR4, R5 ;  /* 0x0000000400047c24 */ /* 0x001fc4000f8e0205 */
[----:B--2---:R-:W-:-:S03]  /*00b0*/  IMAD R5, R6, UR5, R7 ;  /* 0x0000000506057c24 */ /* 0x004fc6000f8e0207 */
[----:B---3--:R-:W-:-:S04]  /*00c0*/  ISETP.GE.U32.AND P0, PT, R4, R9, PT ;  /* 0x000000090400720c */ /* 0x008fc80003f06070 */
[C---:B------:R-:W-:Y:S01]  /*00d0*/  ISETP.GE.U32.OR P0, PT, R5.reuse, R8, P0 ;  /* 0x000000080500720c */ /* 0x040fe20000706470 */
[----:B----4-:R-:W-:-:S05]  /*00e0*/  IMAD.WIDE.U32 R2, R5, 0x4, R2 ;  /* 0x0000000405027825 */ /* 0x010fca00078e0002 */
[----:B-1----:R0:W-:Y:S07]  /*00f0*/  STG.E desc[UR6][R2.64], RZ ;  /* 0x000000ff02007986 */ /* 0x0021ee000c101906 */
[----:B------:R-:W-:Y:S05]  /*0100*/  @P0 EXIT ;  /* 0x000000000000094d */ /* 0x000fea0003800000 */
[----:B------:R-:W-:Y:S01]  /*0110*/  IADD3 R9, PT, PT, R0, -0x1, R9 ;  /* 0xffffffff00097810 */ /* 0x000fe20007ffe009 */
[----:B------:R-:W-:-:S03]  /*0120*/  HFMA2 R15, -RZ, RZ, 0, 0 ;  /* 0x00000000ff0f7431 */ /* 0x000fc600000001ff */
[----:B------:R-:W-:-:S13]  /*0130*/  ISETP.GT.U32.AND P0, PT, R0, R9, PT ;  /* 0x000000090000720c */ /* 0x000fda0003f04070 */
[----:B------:R-:W-:Y:S05]  /*0140*/  @P0 BRA `(.L_x_0) ;  /* 0x0000000000900947 */ /* 0x000fea0003800000 */
[----:B------:R-:W1:Y:S01]  /*0150*/  I2F.U32.RP R8, R0 ;  /* 0x0000000000087306 */ /* 0x000e620000209000 */
[----:B------:R-:W-:Y:S01]  /*0160*/  ISETP.NE.U32.AND P2, PT, R0, RZ, PT ;  /* 0x000000ff0000720c */ /* 0x000fe20003f45070 */
[----:B------:R-:W-:Y:S01]  /*0170*/  IMAD.MOV.U32 R15, RZ, RZ, RZ ;  /* 0x000000ffff0f7224 */ /* 0x000fe200078e00ff */
[----:B------:R-:W2:Y:S01]  /*0180*/  LDCU UR5, c[0x0][0x39c] ;  /* 0x00007380ff0577ac */ /* 0x000ea20008000800 */
[----:B------:R-:W-:-:S04]  /*0190*/  UMOV UR4, URZ ;  /* 0x000000ff00047c82 */ /* 0x000fc80008000000 */
[----:B-1----:R-:W1:Y:S02]  /*01a0*/  MUFU.RCP R8, R8 ;  /* 0x0000000800087308 */ /* 0x002e640000001000 */
[----:B-1----:R-:W-:-:S06]  /*01b0*/  IADD3 R6, PT, PT, R8, 0xffffffe, RZ ;  /* 0x0ffffffe08067810 */ /* 0x002fcc0007ffe0ff */
[----:B------:R1:W3:Y:S02]  /*01c0*/  F2I.FTZ.U32.TRUNC.NTZ R7, R6 ;  /* 0x0000000600077305 */ /* 0x0002e4000021f000 */
[----:B-1----:R-:W-:Y:S01]  /*01d0*/  MOV R6, RZ ;  /* 0x000000ff00067202 */ /* 0x002fe20000000f00 */
[----:B---3--:R-:W-:-:S04]  /*01e0*/  IMAD.MOV R11, RZ, RZ, -R7 ;  /* 0x000000ffff0b7224 */ /* 0x008fc800078e0a07 */
[----:B------:R-:W-:-:S04]  /*01f0*/  IMAD R11, R11, R0, RZ ;  /* 0x000000000b0b7224 */ /* 0x000fc800078e02ff */
[----:B------:R-:W-:-:S06]  /*0200*/  IMAD.HI.U32 R10, R7, R11, R6 ;  /* 0x0000000b070a7227 */ /* 0x000fcc00078e0006 */
[----:B------:R-:W-:-:S04]  /*0210*/  IMAD.HI.U32 R10, R10, R9, RZ ;  /* 0x000000090a0a7227 */ /* 0x000fc800078e00ff */
[----:B------:R-:W-:-:S04]  /*0220*/  IMAD.MOV R7, RZ, RZ, -R10 ;  /* 0x000000ffff077224 */ /* 0x000fc800078e0a0a */
[----:B------:R-:W-:Y:S02]  /*0230*/  IMAD R9, R0, R7, R9 ;  /* 0x0000000700097224 */ /* 0x000fe400078e0209 */
[----:B------:R-:W1:Y:S03]  /*0240*/  LDC.64 R6, c[0x0][0x388] ;  /* 0x0000e200ff067b82 */ /* 0x000e660000000a00 */
[----:B------:R-:W-:-:S13]  /*0250*/  ISETP.GE.U32.AND P0, PT, R9, R0, PT ;  /* 0x000000000900720c */ /* 0x000fda0003f06070 */
[----:B------:R-:W-:Y:S01]  /*0260*/  @P0 IADD3 R9, PT, PT, R9, -R0, RZ ;  /* 0x8000000009090210 */ /* 0x000fe20007ffe0ff */
[----:B------:R-:W-:-:S03]  /*0270*/  @P0 VIADD R10, R10, 0x1 ;  /* 0x000000010a0a0836 */ /* 0x000fc60000000000 */
[----:B------:R-:W-:Y:S02]  /*0280*/  ISETP.GE.U32.AND P1, PT, R9, R0, PT ;  /* 0x000000000900720c */ /* 0x000fe40003f26070 */
[----:B------:R-:W3:Y:S11]  /*0290*/  LDC.64 R8, c[0x0][0x380] ;  /* 0x0000e000ff087b82 */ /* 0x000ef60000000a00 */
[----:B------:R-:W-:-:S02]  /*02a0*/  @P1 IADD3 R10, PT, PT, R10, 0x1, RZ ;  /* 0x000000010a0a1810 */ /* 0x000fc40007ffe0ff */
[----:B------:R-:W-:-:S04]  /*02b0*/  @!P2 LOP3.LUT R10, RZ, R0, RZ, 0x33, !PT ;  /* 0x00000000ff0aa212 */ /* 0x000fc800078e33ff */
[----:B--2---:R-:W-:-:S07]  /*02c0*/  VIMNMX.U32 R14, PT, PT, R10, 0x1, !PT ;  /* 0x000000010a0e7848 */ /* 0x004fce0007fe0000 */
.L_x_1:
[----:B------:R-:W-:-:S05]  /*02d0*/  IMAD R12, R0, UR4, R4 ;  /* 0x00000004000c7c24 */ /* 0x000fca000f8e0204 */
[----:B------:R-:W-:-:S13]  /*02e0*/  ISETP.GE.U32.AND P0, PT, R12, UR5, PT ;  /* 0x000000050c007c0c */ /* 0x000fda000bf06070 */
[----:B------:R-:W-:Y:S05]  /*02f0*/  @P0 EXIT ;  /* 0x000000000000094d */ /* 0x000fea0003800000 */
[----:B------:R-:W-:Y:S02]  /*0300*/  IMAD R11, R5, UR5, R12 ;  /* 0x00000005050b7c24 */ /* 0x000fe4000f8e020c */
[----:B-1----:R-:W-:-:S04]  /*0310*/  IMAD.WIDE.U32 R12, R12, 0x4, R6 ;  /* 0x000000040c0c7825 */ /* 0x002fc800078e0006 */
[----:B---3--:R-:W-:Y:S02]  /*0320*/  IMAD.WIDE.U32 R10, R11, 0x4, R8 ;  /* 0x000000040b0a7825 */ /* 0x008fe400078e0008 */
[----:B------:R-:W2:Y:S04]  /*0330*/  LDG.E R12, desc[UR6][R12.64] ;  /* 0x000000060c0c7981 */ /* 0x000ea8000c1e1900 */
[----:B------:R-:W2:Y:S01]  /*0340*/  LDG.E R10, desc[UR6][R10.64] ;  /* 0x000000060a0a7981 */ /* 0x000ea2000c1e1900 */
[----:B------:R-:W-:-:S06]  /*0350*/  UIADD3 UR4, UPT, UPT, UR4, 0x1, URZ ;  /* 0x0000000104047890 */ /* 0x000fcc000fffe0ff */
[----:B------:R-:W-:Y:S01]  /*0360*/  ISETP.NE.AND P0, PT, R14, UR4, PT ;  /* 0x000000040e007c0c */ /* 0x000fe2000bf05270 */
[----:B--2---:R-:W-:-:S12]  /*0370*/  FFMA R15, R10, R12, R15 ;  /* 0x0000000c0a0f7223 */ /* 0x004fd8000000000f */
[----:B------:R-:W-:Y:S05]  /*0380*/  @P0 BRA `(.L_x_1) ;  /* 0xfffffffc00d00947 */ /* 0x000fea000383ffff */
.L_x_0:
[----:B------:R-:W-:Y:S06]  /*0390*/  BAR.SYNC.DEFER_BLOCKING 0x0 ;  /* 0x0000000000007b1d */ /* 0x000fec0000010000 */
[----:B------:R-:W-:Y:S01]  /*03a0*/  REDG.E.ADD.F32.FTZ.RN.STRONG.GPU desc[UR6][R2.64], R15 ;  /* 0x0000000f020079a6 */ /* 0x000fe2000c12f306 */
[----:B------:R-:W-:Y:S05]  /*03b0*/  EXIT ;  /* 0x000000000000794d */ /* 0x000fea0003800000 */
.L_x_2:
[----:B------:R-:W-:-:S00]  /*03c0*/  BRA `(.L_x_2) ;  /* 0xfffffffc00fc7947 */ /* 0x000fc0000383ffff */
[----:B------:R-:W-:-:S00]  /*03d0*/  NOP ;  /* 0x0000000000007918 */ /* 0x000fc00000000000 */
        /* <DEDUP_REMOVED lines=10> */
.L_x_19:


//--------------------- .text._Z6matvecPKfS0_Pfjj --------------------------
	.section	.text._Z6matvecPKfS0_Pfjj,"ax",@progbits
	.align	128
        .global         _Z6matvecPKfS0_Pfjj
        .type           _Z6matvecPKfS0_Pfjj,@function
        .size           _Z6matvecPKfS0_Pfjj,(.L_x_20 - _Z6matvecPKfS0_Pfjj)
        .other          _Z6matvecPKfS0_Pfjj,@"STO_CUDA_ENTRY STV_DEFAULT"
_Z6matvecPKfS0_Pfjj:
.text._Z6matvecPKfS0_Pfjj:
[----:B------:R-:W-:Y:S01]  /*0000*/  LDC R1, c[0x0][0x37c] ;  /* 0x0000df00ff017b82 */ /* 0x000fe20000000800 */
[----:B------:R-:W0:Y:S01]  /*0010*/  S2R R14, SR_CTAID.X ;  /* 0x00000000000e7919 */ /* 0x000e220000002500 */
[----:B------:R-:W1:Y:S01]  /*0020*/  LDCU UR8, c[0x0][0x39c] ;  /* 0x00007380ff0877ac */ /* 0x000e620008000800 */
[----:B------:R-:W-:Y:S01]  /*0030*/  HFMA2 R0, -RZ, RZ, 0, 0 ;  /* 0x00000000ff007431 */ /* 0x000fe200000001ff */
[----:B------:R-:W0:Y:S01]  /*0040*/  S2R R3, SR_TID.X ;  /* 0x0000000000037919 */ /* 0x000e220000002100 */
[----:B------:R-:W0:Y:S01]  /*0050*/  LDCU UR4, c[0x0][0x360] ;  /* 0x00006c00ff0477ac */ /* 0x000e220008000800 */
[----:B------:R-:W2:Y:S01]  /*0060*/  LDCU.64 UR6, c[0x0][0x358] ;  /* 0x00006b00ff0677ac */ /* 0x000ea20008000a00 */
[----:B-1----:R-:W-:Y:S01]  /*0070*/  UISETP.NE.AND UP0, UPT, UR8, URZ, UPT ;  /* 0x000000ff0800728c */ /* 0x002fe2000bf05270 */
[----:B0-----:R-:W-:-:S08]  /*0080*/  IMAD R14, R14, UR4, R3 ;  /* 0x000000040e0e7c24 */ /* 0x001fd0000f8e0203 */
[----:B--2---:R-:W-:Y:S05]  /*0090*/  BRA.U !UP0, `(.L_x_3) ;  /* 0x0000000d08087547 */ /* 0x004fea000b800000 */
[----:B------:R-:W-:Y:S01]  /*00a0*/  UISETP.GE.U32.AND UP0, UPT, UR8, 0x10, UPT ;  /* 0x000000100800788c */ /* 0x000fe2000bf06070 */
[----:B------:R-:W-:Y:S01]  /*00b0*/  MOV R0, RZ ;  /* 0x000000ff00007202 */ /* 0x000fe20000000f00 */
[----:B------:R-:W-:Y:S01]  /*00c0*/  ULOP3.LUT UR4, UR8, 0xf, URZ, 0xc0, !UPT ;  /* 0x0000000f08047892 */ /* 0x000fe2000f8ec0ff */
[----:B------:R-:W-:-:S03]  /*00d0*/  MOV R17, RZ ;  /* 0x000000ff00117202 */ /* 0x000fc60000000f00 */
[----:B------:R-:W-:-:S03]  /*00e0*/  UISETP.NE.AND UP1, UPT, UR4, URZ, UPT ;  /* 0x000000ff0400728c */ /* 0x000fc6000bf25270 */
[----:B------:R-:W-:Y:S08]  /*00f0*/  BRA.U !UP0, `(.L_x_4) ;  /* 0x0000000508687547 */ /* 0x000ff0000b800000 */
[----:B------:R-:W-:Y:S01]  /*0100*/  ULOP3.LUT UR5, UR8, 0xfffffff0, URZ, 0xc0, !UPT ;  /* 0xfffffff008057892 */ /* 0x000fe2000f8ec0ff */
[----:B------:R-:W-:Y:S01]  /*0110*/  HFMA2 R15, -RZ, RZ, 0, 0 ;  /* 0x00000000ff0f7431 */ /* 0x000fe200000001ff */
[----:B------:R-:W-:-:S04]  /*0120*/  MOV R0, RZ ;  /* 0x000000ff00007202 */ /* 0x000fc80000000f00 */
[----:B------:R-:W-:-:S07]  /*0130*/  MOV R17, UR5 ;  /* 0x0000000500117c02 */ /* 0x000fce0008000f00 */
.L_x_5:
[----:B------:R-:W0:Y:S01]  /*0140*/  LDC.64 R6, c[0x0][0x380] ;  /* 0x0000e000ff067b82 */ /* 0x000e220000000a00 */
[----:B------:R-:W-:-:S05]  /*0150*/  IMAD R21, R14, UR8, R15 ;  /* 0x000000080e157c24 */ /* 0x000fca000f8e020f */
[C---:B------:R-:W-:Y:S02]  /*0160*/  IADD3 R13, PT, PT, R21.reuse, 0x1, RZ ;  /* 0x00000001150d7810 */ /* 0x040fe40007ffe0ff */
[----:B------:R-:W1:Y:S01]  /*0170*/  LDC.64 R4, c[0x0][0x388] ;  /* 0x0000e200ff047b82 */ /* 0x000e620000000a00 */
[C---:B------:R-:W-:Y:S02]  /*0180*/  IADD3 R11, PT, PT, R21.reuse, 0x2, RZ ;  /* 0x00000002150b7810 */ /* 0x040fe40007ffe0ff */
[C---:B------:R-:W-:Y:S01]  /*0190*/  IADD3 R9, PT, PT, R21.reuse, 0x3, RZ ;  /* 0x0000000315097810 */ /* 0x040fe20007ffe0ff */
[----:B0-----:R-:W-:-:S04]  /*01a0*/  IMAD.WIDE.U32 R28, R21, 0x4, R6 ;  /* 0x00000004151c7825 */ /* 0x001fc800078e0006 */
[----:B------:R-:W-:Y:S02]  /*01b0*/  IMAD.WIDE.U32 R12, R13, 0x4, R6 ;  /* 0x000000040d0c7825 */ /* 0x000fe400078e0006 */
[----:B------:R-:W2:Y:S02]  /*01c0*/  LDG.E R28, desc[UR6][R28.64] ;  /* 0x000000061c1c7981 */ /* 0x000ea4000c1e1900 */
[----:B-1----:R-:W-:Y:S02]  /*01d0*/  IMAD.WIDE.U32 R4, R15, 0x4, R4 ;  /* 0x000000040f047825 */ /* 0x002fe400078e0004 */
[----:B------:R0:W3:Y:S04]  /*01e0*/  LDG.E R2, desc[UR6][R12.64] ;  /* 0x000000060c027981 */ /* 0x0000e8000c1e1900 */
[----:B------:R-:W2:Y:S01]  /*01f0*/  LDG.E R3, desc[UR6][R4.64] ;  /* 0x0000000604037981 */ /* 0x000ea2000c1e1900 */
[----:B------:R-:W-:Y:S01]  /*0200*/  IMAD.WIDE.U32 R10, R11, 0x4, R6 ;  /* 0x000000040b0a7825 */ /* 0x000fe200078e0006 */
[----:B------:R-:W-:-:S02]  /*0210*/  IADD3 R23, PT, PT, R21, 0x4, RZ ;  /* 0x0000000415177810 */ /* 0x000fc40007ffe0ff */
[----:B------:R-:W3:Y:S01]  /*0220*/  LDG.E R26, desc[UR6][R4.64+0x4] ;  /* 0x00000406041a7981 */ /* 0x000ee2000c1e1900 */
[----:B------:R-:W-:Y:S01]  /*0230*/  IMAD.WIDE.U32 R8, R9, 0x4, R6 ;  /* 0x0000000409087825 */ /* 0x000fe200078e0006 */
[C---:B------:R-:W-:Y:S02]  /*0240*/  IADD3 R25, PT, PT, R21.reuse, 0x5, RZ ;  /* 0x0000000515197810 */ /* 0x040fe40007ffe0ff */
[----:B------:R1:W4:Y:S04]  /*0250*/  LDG.E R19, desc[UR6][R10.64] ;  /* 0x000000060a137981 */ /* 0x000328000c1e1900 */
[----:B------:R-:W4:Y:S01]  /*0260*/  LDG.E R16, desc[UR6][R4.64+0x8] ;  /* 0x0000080604107981 */ /* 0x000f22000c1e1900 */
[----:B0-----:R-:W-:-:S03]  /*0270*/  IADD3 R13, PT, PT, R21, 0x6, RZ ;  /* 0x00000006150d7810 */ /* 0x001fc60007ffe0ff */
[----:B------:R-:W5:Y:S01]  /*0280*/  LDG.E R18, desc[UR6][R4.64+0xc] ;  /* 0x00000c0604127981 */ /* 0x000f62000c1e1900 */
[----:B-1----:R-:W-:-:S03]  /*0290*/  IMAD.WIDE.U32 R10, R23, 0x4, R6 ;  /* 0x00000004170a7825 */ /* 0x002fc600078e0006 */
[----:B------:R0:W5:Y:S04]  /*02a0*/  LDG.E R23, desc[UR6][R8.64] ;  /* 0x0000000608177981 */ /* 0x000168000c1e1900 */
[----:B------:R-:W5:Y:S01]  /*02b0*/  LDG.E R20, desc[UR6][R4.64+0x10] ;  /* 0x0000100604147981 */ /* 0x000f62000c1e1900 */
[----:B------:R-:W-:-:S03]  /*02c0*/  IMAD.WIDE.U32 R12, R13, 0x4, R6 ;  /* 0x000000040d0c7825 */ /* 0x000fc600078e0006 */
[----:B------:R-:W5:Y:S01]  /*02d0*/  LDG.E R27, desc[UR6][R4.64+0x14] ;  /* 0x00001406041b7981 */ /* 0x000f62000c1e1900 */
[----:B0-----:R-:W-:-:S03]  /*02e0*/  IMAD.WIDE.U32 R8, R25, 0x4, R6 ;  /* 0x0000000419087825 */ /* 0x001fc600078e0006 */
[----:B------:R-:W5:Y:S04]  /*02f0*/  LDG.E R25, desc[UR6][R10.64] ;  /* 0x000000060a197981 */ /* 0x000f68000c1e1900 */
[----:B------:R-:W5:Y:S04]  /*0300*/  LDG.E R22, desc[UR6][R8.64] ;  /* 0x0000000608167981 */ /* 0x000f68000c1e1900 */
[----:B------:R0:W5:Y:S04]  /*0310*/  LDG.E R24, desc[UR6][R12.64] ;  /* 0x000000060c187981 */ /* 0x000168000c1e1900 */
[----:B------:R-:W5:Y:S01]  /*0320*/  LDG.E R29, desc[UR6][R4.64+0x18] ;  /* 0x00001806041d7981 */ /* 0x000f62000c1e1900 */
[----:B0-----:R-:W-:-:S05]  /*0330*/  IADD3 R13, PT, PT, R21, 0xa, RZ ;  /* 0x0000000a150d7810 */ /* 0x001fca0007ffe0ff */
[----:B------:R-:W-:-:S04]  /*0340*/  IMAD.WIDE.U32 R12, R13, 0x4, R6 ;  /* 0x000000040d0c7825 */ /* 0x000fc800078e0006 */
[----:B--2---:R-:W-:Y:S01]  /*0350*/  FFMA R3, R28, R3, R0 ;  /* 0x000000031c037223 */ /* 0x004fe20000000000 */
[C---:B------:R-:W-:Y:S02]  /*0360*/  IADD3 R0, PT, PT, R21.reuse, 0x7, RZ ;  /* 0x0000000715007810 */ /* 0x040fe40007ffe0ff */
[----:B------:R-:W-:Y:S01]  /*0370*/  IADD3 R28, PT, PT, R21, 0x8, RZ ;  /* 0x00000008151c7810 */ /* 0x000fe20007ffe0ff */
[----:B---3--:R-:W-:Y:S02]  /*0380*/  FFMA R26, R2, R26, R3 ;  /* 0x0000001a021a7223 */ /* 0x008fe40000000003 */
[----:B------:R-:W-:-:S04]  /*0390*/  IMAD.WIDE.U32 R2, R0, 0x4, R6 ;  /* 0x0000000400027825 */ /* 0x000fc800078e0006 */
[----:B------:R-:W-:Y:S01]  /*03a0*/  IMAD.WIDE.U32 R10, R28, 0x4, R6 ;  /* 0x000000041c0a7825 */ /* 0x000fe200078e0006 */
[----:B------:R-:W-:-:S03]  /*03b0*/  IADD3 R28, PT, PT, R21, 0x9, RZ ;  /* 0x00000009151c7810 */ /* 0x000fc60007ffe0ff */
[----:B----4-:R-:W-:Y:S01]  /*03c0*/  FFMA R26, R19, R16, R26 ;  /* 0x00000010131a7223 */ /* 0x010fe2000000001a */
[----:B------:R0:W2:Y:S04]  /*03d0*/  LDG.E R0, desc[UR6][R2.64] ;  /* 0x0000000602007981 */ /* 0x0000a8000c1e1900 */
[----:B------:R-:W2:Y:S01]  /*03e0*/  LDG.E R19, desc[UR6][R4.64+0x1c] ;  /* 0x00001c0604137981 */ /* 0x000ea2000c1e1900 */
[----:B------:R-:W-:-:S04]  /*03f0*/  IMAD.WIDE.U32 R8, R28, 0x4, R6 ;  /* 0x000000041c087825 */ /* 0x000fc800078e0006 */
[----:B-----5:R-:W-:Y:S01]  /*0400*/  FFMA R18, R23, R18, R26 ;  /* 0x0000001217127223 */ /* 0x020fe2000000001a */
[----:B------:R-:W3:Y:S01]  /*0410*/  LDG.E R10, desc[UR6][R10.64] ;  /* 0x000000060a0a7981 */ /* 0x000ee2000c1e1900 */
[----:B------:R-:W-:-:S03]  /*0420*/  IADD3 R28, PT, PT, R21, 0xb, RZ ;  /* 0x0000000b151c7810 */ /* 0x000fc60007ffe0ff */
[----:B------:R-:W3:Y:S01]  /*0430*/  LDG.E R23, desc[UR6][R4.64+0x20] ;  /* 0x0000200604177981 */ /* 0x000ee2000c1e1900 */
[----:B------:R-:W-:-:S03]  /*0440*/  IADD3 R26, PT, PT, R21, 0xc, RZ ;  /* 0x0000000c151a7810 */ /* 0x000fc60007ffe0ff */
[----:B------:R1:W4:Y:S01]  /*0450*/  LDG.E R16, desc[UR6][R8.64] ;  /* 0x0000000608107981 */ /* 0x000322000c1e1900 */
[----:B------:R-:W-:-:S03]  /*0460*/  FFMA R20, R25, R20, R18 ;  /* 0x0000001419147223 */ /* 0x000fc60000000012 */
[----:B------:R5:W4:Y:S01]  /*0470*/  LDG.E R11, desc[UR6][R12.64] ;  /* 0x000000060c0b7981 */ /* 0x000b22000c1e1900 */
[----:B0-----:R-:W-:-:S03]  /*0480*/  IMAD.WIDE.U32 R2, R28, 0x4, R6 ;  /* 0x000000041c027825 */ /* 0x001fc600078e0006 */
[----:B------:R-:W4:Y:S01]  /*0490*/  LDG.E R25, desc[UR6][R4.64+0x24] ;  /* 0x0000240604197981 */ /* 0x000f22000c1e1900 */
[----:B------:R-:W-:Y:S01]  /*04a0*/  FFMA R27, R22, R27, R20 ;  /* 0x0000001b161b7223 */ /* 0x000fe20000000014 */
[----:B------:R-:W-:Y:S02]  /*04b0*/  IADD3 R22, PT, PT, R21, 0xd, RZ ;  /* 0x0000000d15167810 */ /* 0x000fe40007ffe0ff */
[----:B------:R-:W4:Y:S01]  /*04c0*/  LDG.E R20, desc[UR6][R4.64+0x28] ;  /* 0x0000280604147981 */ /* 0x000f22000c1e1900 */
[----:B-1----:R-:W-:-:S04]  /*04d0*/  IMAD.WIDE.U32 R8, R26, 0x4, R6 ;  /* 0x000000041a087825 */ /* 0x002fc800078e0006 */
[----:B------:R-:W-:Y:S01]  /*04e0*/  FFMA R29, R24, R29, R27 ;  /* 0x0000001d181d7223 */ /* 0x000fe2000000001b */
[----:B------:R0:W4:Y:S01]  /*04f0*/  LDG.E R18, desc[UR6][R2.64] ;  /* 0x0000000602127981 */ /* 0x000122000c1e1900 */
[C---:B------:R-:W-:Y:S01]  /*0500*/  IADD3 R24, PT, PT, R21.reuse, 0xe, RZ ;  /* 0x0000000e15187810 */ /* 0x040fe20007ffe0ff */
[----:B-----5:R-:W-:Y:S02]  /*0510*/  IMAD.WIDE.U32 R12, R22, 0x4, R6 ;  /* 0x00000004160c7825 */ /* 0x020fe400078e0006 */
[----:B------:R-:W5:Y:S01]  /*0520*/  LDG.E R27, desc[UR6][R4.64+0x2c] ;  /* 0x00002c06041b7981 */ /* 0x000f62000c1e1900 */
[----:B------:R-:W-:-:S03]  /*0530*/  IADD3 R26, PT, PT, R21, 0xf, RZ ;  /* 0x0000000f151a7810 */ /* 0x000fc60007ffe0ff */
[----:B------:R-:W5:Y:S01]  /*0540*/  LDG.E R8, desc[UR6][R8.64] ;  /* 0x0000000608087981 */ /* 0x000f62000c1e1900 */
[----:B0-----:R-:W-:-:S03]  /*0550*/  IMAD.WIDE.U32 R2, R24, 0x4, R6 ;  /* 0x0000000418027825 */ /* 0x001fc600078e0006 */
[----:B------:R-:W5:Y:S01]  /*0560*/  LDG.E R22, desc[UR6][R4.64+0x30] ;  /* 0x0000300604167981 */ /* 0x000f62000c1e1900 */
[----:B------:R-:W-:-:S03]  /*0570*/  IMAD.WIDE.U32 R6, R26, 0x4, R6 ;  /* 0x000000041a067825 */ /* 0x000fc600078e0006 */
[----:B------:R-:W5:Y:S04]  /*0580*/  LDG.E R12, desc[UR6][R12.64] ;  /* 0x000000060c0c7981 */ /* 0x000f68000c1e1900 */
[----:B------:R-:W5:Y:S04]  /*0590*/  LDG.E R21, desc[UR6][R4.64+0x34] ;  /* 0x0000340604157981 */ /* 0x000f68000c1e1900 */
[----:B------:R-:W5:Y:S04]  /*05a0*/  LDG.E R2, desc[UR6][R2.64] ;  /* 0x0000000602027981 */ /* 0x000f68000c1e1900 */
[----:B------:R-:W5:Y:S04]  /*05b0*/  LDG.E R24, desc[UR6][R4.64+0x38] ;  /* 0x0000380604187981 */ /* 0x000f68000c1e1900 */
[----:B------:R-:W5:Y:S04]  /*05c0*/  LDG.E R6, desc[UR6][R6.64] ;  /* 0x0000000606067981 */ /* 0x000f68000c1e1900 */
[----:B------:R-:W5:Y:S01]  /*05d0*/  LDG.E R26, desc[UR6][R4.64+0x3c] ;  /* 0x00003c06041a7981 */ /* 0x000f62000c1e1900 */
[----:B------:R-:W-:-:S04]  /*05e0*/  IADD3 R15, PT, PT, R15, 0x10, RZ ;  /* 0x000000100f0f7810 */ /* 0x000fc80007ffe0ff */
[----:B------:R-:W-:Y:S01]  /*05f0*/  ISETP.NE.AND P0, PT, R15, R17, PT ;  /* 0x000000110f00720c */ /* 0x000fe20003f05270 */
[----:B--2---:R-:W-:-:S04]  /*0600*/  FFMA R19, R0, R19, R29 ;  /* 0x0000001300137223 */ /* 0x004fc8000000001d */
[----:B---3--:R-:W-:-:S04]  /*0610*/  FFMA R19, R10, R23, R19 ;  /* 0x000000170a137223 */ /* 0x008fc80000000013 */
[----:B----4-:R-:W-:-:S04]  /*0620*/  FFMA R16, R16, R25, R19 ;  /* 0x0000001910107223 */ /* 0x010fc80000000013 */
[----:B------:R-:W-:-:S04]  /*0630*/  FFMA R11, R11, R20, R16 ;  /* 0x000000140b0b7223 */ /* 0x000fc80000000010 */
[----:B-----5:R-:W-:-:S04]  /*0640*/  FFMA R11, R18, R27, R11 ;  /* 0x0000001b120b7223 */ /* 0x020fc8000000000b */
[----:B------:R-:W-:-:S04]  /*0650*/  FFMA R11, R8, R22, R11 ;  /* 0x00000016080b7223 */ /* 0x000fc8000000000b */
[----:B------:R-:W-:-:S04]  /*0660*/  FFMA R11, R12, R21, R11 ;  /* 0x000000150c0b7223 */ /* 0x000fc8000000000b */
[----:B------:R-:W-:-:S04]  /*0670*/  FFMA R11, R2, R24, R11 ;  /* 0x00000018020b7223 */ /* 0x000fc8000000000b */
[----:B------:R-:W-:Y:S01]  /*0680*/  FFMA R0, R6, R26, R11 ;  /* 0x0000001a06007223 */ /* 0x000fe2000000000b */
[----:B------:R-:W-:Y:S06]  /*0690*/  @P0 BRA `(.L_x_5) ;  /* 0xfffffff800a80947 */ /* 0x000fec000383ffff */
.L_x_4:
[----:B------:R-:W-:Y:S05]  /*06a0*/  BRA.U !UP1, `(.L_x_3) ;  /* 0x0000000509847547 */ /* 0x000fea000b800000 */
[----:B------:R-:W-:Y:S02]  /*06b0*/  UISETP.GE.U32.AND UP0, UPT, UR4, 0x8, UPT ;  /* 0x000000080400788c */ /* 0x000fe4000bf06070 */
[----:B------:R-:W-:-:S04]  /*06c0*/  ULOP3.LUT UR5, UR8, 0x7, URZ, 0xc0, !UPT ;  /* 0x0000000708057892 */ /* 0x000fc8000f8ec0ff */
[----:B------:R-:W-:-:S03]  /*06d0*/  UISETP.NE.AND UP1, UPT, UR5, URZ, UPT ;  /* 0x000000ff0500728c */ /* 0x000fc6000bf25270 */
[----:B------:R-:W-:Y:S08]  /*06e0*/  BRA.U !UP0, `(.L_x_6) ;  /* 0x0000000108b07547 */ /* 0x000ff0000b800000 */
[----:B------:R-:W0:Y:S01]  /*06f0*/  LDC.64 R4, c[0x0][0x380] ;  /* 0x0000e000ff047b82 */ /* 0x000e220000000a00 */
[----:B------:R-:W-:-:S05]  /*0700*/  IMAD R11, R14, UR8, R17 ;  /* 0x000000080e0b7c24 */ /* 0x000fca000f8e0211 */
[C---:B------:R-:W-:Y:S02]  /*0710*/  IADD3 R9, PT, PT, R11.reuse, 0x1, RZ ;  /* 0x000000010b097810 */ /* 0x040fe40007ffe0ff */
[----:B------:R-:W1:Y:S01]  /*0720*/  LDC.64 R2, c[0x0][0x388] ;  /* 0x0000e200ff027b82 */ /* 0x000e620000000a00 */
[C---:B------:R-:W-:Y:S02]  /*0730*/  IADD3 R29, PT, PT, R11.reuse, 0x2, RZ ;  /* 0x000000020b1d7810 */ /* 0x040fe40007ffe0ff */
[C---:B------:R-:W-:Y:S02]  /*0740*/  IADD3 R21, PT, PT, R11.reuse, 0x3, RZ ;  /* 0x000000030b157810 */ /* 0x040fe40007ffe0ff */
[C---:B------:R-:W-:Y:S01]  /*0750*/  IADD3 R25, PT, PT, R11.reuse, 0x4, RZ ;  /* 0x000000040b197810 */ /* 0x040fe20007ffe0ff */
[----:B0-----:R-:W-:-:S04]  /*0760*/  IMAD.WIDE.U32 R6, R11, 0x4, R4 ;  /* 0x000000040b067825 */ /* 0x001fc800078e0004 */
[----:B------:R-:W-:Y:S01]  /*0770*/  IMAD.WIDE.U32 R8, R9, 0x4, R4 ;  /* 0x0000000409087825 */ /* 0x000fe200078e0004 */
[----:B------:R0:W2:Y:S03]  /*0780*/  LDG.E R15, desc[UR6][R6.64] ;  /* 0x00000006060f7981 */ /* 0x0000a6000c1e1900 */
[----:B-1----:R-:W-:Y:S01]  /*0790*/  IMAD.WIDE.U32 R2, R17, 0x4, R2 ;  /* 0x0000000411027825 */ /* 0x002fe200078e0002 */
[----:B------:R1:W3:Y:S04]  /*07a0*/  LDG.E R12, desc[UR6][R8.64] ;  /* 0x00000006080c7981 */ /* 0x0002e8000c1e1900 */
[----:B------:R-:W2:Y:S01]  /*07b0*/  LDG.E R13, desc[UR6][R2.64] ;  /* 0x00000006020d7981 */ /* 0x000ea2000c1e1900 */
[----:B------:R-:W-:-:S03]  /*07c0*/  IMAD.WIDE.U32 R28, R29, 0x4, R4 ;  /* 0x000000041d1c7825 */ /* 0x000fc600078e0004 */
[----:B------:R-:W3:Y:S01]  /*07d0*/  LDG.E R19, desc[UR6][R2.64+0x4] ;  /* 0x0000040602137981 */ /* 0x000ee2000c1e1900 */
[--C-:B------:R-:W-:Y:S01]  /*07e0*/  IMAD.WIDE.U32 R20, R21, 0x4, R4.reuse ;  /* 0x0000000415147825 */ /* 0x100fe200078e0004 */
[----:B------:R-:W-:Y:S02]  /*07f0*/  IADD3 R27, PT, PT, R11, 0x5, RZ ;  /* 0x000000050b1b7810 */ /* 0x000fe40007ffe0ff */
[----:B------:R-:W4:Y:S01]  /*0800*/  LDG.E R16, desc[UR6][R28.64] ;  /* 0x000000061c107981 */ /* 0x000f22000c1e1900 */
[----:B0-----:R-:W-:-:S03]  /*0810*/  IMAD.WIDE.U32 R6, R25, 0x4, R4 ;  /* 0x0000000419067825 */ /* 0x001fc600078e0004 */
[----:B------:R-:W4:Y:S01]  /*0820*/  LDG.E R23, desc[UR6][R2.64+0x8] ;  /* 0x0000080602177981 */ /* 0x000f22000c1e1900 */
[----:B------:R-:W-:Y:S01]  /*0830*/  IADD3 R10, PT, PT, R11, 0x6, RZ ;  /* 0x000000060b0a7810 */ /* 0x000fe20007ffe0ff */
[--C-:B-1----:R-:W-:Y:S02]  /*0840*/  IMAD.WIDE.U32 R8, R27, 0x4, R4.reuse ;  /* 0x000000041b087825 */ /* 0x102fe400078e0004 */
[----:B------:R-:W5:Y:S04]  /*0850*/  LDG.E R20, desc[UR6][R20.64] ;  /* 0x0000000614147981 */ /* 0x000f68000c1e1900 */
[----:B------:R-:W5:Y:S01]  /*0860*/  LDG.E R25, desc[UR6][R2.64+0xc] ;  /* 0x00000c0602197981 */ /* 0x000f62000c1e1900 */
[----:B------:R-:W-:Y:S01]  /*0870*/  IADD3 R18, PT, PT, R11, 0x7, RZ ;  /* 0x000000070b127810 */ /* 0x000fe20007ffe0ff */
[----:B------:R-:W-:-:S02]  /*0880*/  IMAD.WIDE.U32 R10, R10, 0x4, R4 ;  /* 0x000000040a0a7825 */ /* 0x000fc400078e0004 */
[----:B------:R-:W5:Y:S04]  /*0890*/  LDG.E R6, desc[UR6][R6.64] ;  /* 0x0000000606067981 */ /* 0x000f68000c1e1900 */
        /* <DEDUP_REMOVED lines=8> */
[----:B------:R-:W-:Y:S01]  /*0920*/  IADD3 R17, PT, PT, R17, 0x8, RZ ;  /* 0x0000000811117810 */ /* 0x000fe20007ffe0ff */
[----:B--2---:R-:W-:-:S04]  /*0930*/  FFMA R13, R15, R13, R0 ;  /* 0x0000000d0f0d7223 */ /* 0x004fc80000000000 */
[----:B---3--:R-:W-:-:S04]  /*0940*/  FFMA R13, R12, R19, R13 ;  /* 0x000000130c0d7223 */ /* 0x008fc8000000000d */
[----:B----4-:R-:W-:-:S04]  /*0950*/  FFMA R13, R16, R23, R13 ;  /* 0x00000017100d7223 */ /* 0x010fc8000000000d */
[----:B-----5:R-:W-:-:S04]  /*0960*/  FFMA R13, R20, R25, R13 ;  /* 0x00000019140d7223 */ /* 0x020fc8000000000d */
[----:B------:R-:W-:-:S04]  /*0970*/  FFMA R13, R6, R27, R13 ;  /* 0x0000001b060d7223 */ /* 0x000fc8000000000d */
[----:B------:R-:W-:-:S04]  /*0980*/  FFMA R8, R8, R29, R13 ;  /* 0x0000001d08087223 */ /* 0x000fc8000000000d */
[----:B------:R-:W-:-:S04]  /*0990*/  FFMA R8, R11, R18, R8 ;  /* 0x000000120b087223 */ /* 0x000fc80000000008 */
[----:B------:R-:W-:-:S07]  /*09a0*/  FFMA R0, R5, R21, R8 ;  /* 0x0000001505007223 */ /* 0x000fce0000000008 */
.L_x_6:
        /* <DEDUP_REMOVED lines=15> */
[----:B------:R-:W3:Y:S02]  /*0aa0*/  LDG.E R8, desc[UR6][R8.64] ;  /* 0x0000000608087981 */ /* 0x000ee4000c1e1900 */
[--C-:B------:R-:W-:Y:S02]  /*0ab0*/  IMAD.WIDE.U32 R10, R13, 0x4, R4.reuse ;  /* 0x000000040d0a7825 */ /* 0x100fe400078e0004 */
[----:B------:R-:W2:Y:S02]  /*0ac0*/  LDG.E R12, desc[UR6][R2.64] ;  /* 0x00000006020c7981 */ /* 0x000ea4000c1e1900 */
[----:B------:R-:W-:-:S02]  /*0ad0*/  IMAD.WIDE.U32 R4, R15, 0x4, R4 ;  /* 0x000000040f047825 */ /* 0x000fc400078e0004 */
[----:B------:R-:W3:Y:S04]  /*0ae0*/  LDG.E R13, desc[UR6][R2.64+0x4] ;  /* 0x00000406020d7981 */ /* 0x000ee8000c1e1900 */
[----:B------:R-:W4:Y:S04]  /*0af0*/  LDG.E R10, desc[UR6][R10.64] ;  /* 0x000000060a0a7981 */ /* 0x000f28000c1e1900 */
[----:B------:R-:W4:Y:S04]  /*0b00*/  LDG.E R15, desc[UR6][R2.64+0x8] ;  /* 0x00000806020f7981 */ /* 0x000f28000c1e1900 */
[----:B------:R-:W5:Y:S04]  /*0b10*/  LDG.E R4, desc[UR6][R4.64] ;  /* 0x0000000604047981 */ /* 0x000f68000c1e1900 */
[----:B------:R-:W5:Y:S01]  /*0b20*/  LDG.E R16, desc[UR6][R2.64+0xc] ;  /* 0x00000c0602107981 */ /* 0x000f62000c1e1900 */
[----:B------:R-:W-:Y:S01]  /*0b30*/  IADD3 R17, PT, PT, R17, 0x4, RZ ;  /* 0x0000000411117810 */ /* 0x000fe20007ffe0ff */
[----:B--2---:R-:W-:-:S04]  /*0b40*/  FFMA R7, R7, R12, R0 ;  /* 0x0000000c07077223 */ /* 0x004fc80000000000 */
[----:B---3--:R-:W-:-:S04]  /*0b50*/  FFMA R7, R8, R13, R7 ;  /* 0x0000000d08077223 */ /* 0x008fc80000000007 */
[----:B----4-:R-:W-:-:S04]  /*0b60*/  FFMA R7, R10, R15, R7 ;  /* 0x0000000f0a077223 */ /* 0x010fc80000000007 */
[----:B-----5:R-:W-:-:S07]  /*0b70*/  FFMA R0, R4, R16, R7 ;  /* 0x0000001004007223 */ /* 0x020fce0000000007 */
.L_x_7:
[----:B------:R-:W-:Y:S05]  /*0b80*/  BRA.U !UP1, `(.L_x_3) ;  /* 0x00000001094c7547 */ /* 0x000fea000b800000 */
[----:B------:R-:W0:Y:S01]  /*0b90*/  LDC.64 R2, c[0x0][0x388] ;  /* 0x0000e200ff027b82 */ /* 0x000e220000000a00 */
[----:B------:R-:W-:-:S07]  /*0ba0*/  UIADD3 UR4, UPT, UPT, -UR4, URZ, URZ ;  /* 0x000000ff04047290 */ /* 0x000fce000fffe1ff */
[----:B------:R-:W1:Y:S01]  /*0bb0*/  LDC.64 R6, c[0x0][0x380] ;  /* 0x0000e000ff067b82 */ /* 0x000e620000000a00 */
[----:B0-----:R-:W-:-:S04]  /*0bc0*/  IMAD.WIDE.U32 R2, R17, 0x4, R2 ;  /* 0x0000000411027825 */ /* 0x001fc800078e0002 */
[----:B------:R-:W-:Y:S01]  /*0bd0*/  IMAD R17, R14, UR8, R17 ;  /* 0x000000080e117c24 */ /* 0x000fe2000f8e0211 */
[----:B------:R-:W-:Y:S02]  /*0be0*/  MOV R8, R2 ;  /* 0x0000000200087202 */ /* 0x000fe40000000f00 */
[----:B------:R-:W-:-:S07]  /*0bf0*/  MOV R9, R3 ;  /* 0x0000000300097202 */ /* 0x000fce0000000f00 */
.L_x_8:
[----:B-1----:R-:W-:Y:S01]  /*0c00*/  IMAD.WIDE.U32 R2, R17, 0x4, R6 ;  /* 0x0000000411027825 */ /* 0x002fe200078e0006 */
[----:B------:R-:W-:Y:S02]  /*0c10*/  MOV R4, R8 ;  /* 0x0000000800047202 */ /* 0x000fe40000000f00 */
[----:B------:R-:W-:-:S03]  /*0c20*/  MOV R5, R9 ;  /* 0x0000000900057202 */ /* 0x000fc60000000f00 */
[----:B------:R-:W2:Y:S04]  /*0c30*/  LDG.E R3, desc[UR6][R2.64] ;  /* 0x0000000602037981 */ /* 0x000ea8000c1e1900 */
[----:B------:R-:W2:Y:S01]  /*0c40*/  LDG.E R4, desc[UR6][R4.64] ;  /* 0x0000000604047981 */ /* 0x000ea2000c1e1900 */
[----:B------:R-:W-:Y:S01]  /*0c50*/  UIADD3 UR4, UPT, UPT, UR4, 0x1, URZ ;  /* 0x0000000104047890 */ /* 0x000fe2000fffe0ff */
[----:B------:R-:W-:Y:S02]  /*0c60*/  IADD3 R8, P0, PT, R8, 0x4, RZ ;  /* 0x0000000408087810 */ /* 0x000fe40007f1e0ff */
[----:B------:R-:W-:Y:S01]  /*0c70*/  IADD3 R17, PT, PT, R17, 0x1, RZ ;  /* 0x0000000111117810 */ /* 0x000fe20007ffe0ff */
[----:B------:R-:W-:Y:S01]  /*0c80*/  UISETP.NE.AND UP0, UPT, UR4, URZ, UPT ;  /* 0x000000ff0400728c */ /* 0x000fe2000bf05270 */
[----:B------:R-:W-:Y:S01]  /*0c90*/  IADD3.X R9, PT, PT, RZ, R9, RZ, P0, !PT ;  /* 0x00000009ff097210 */ /* 0x000fe200007fe4ff */
[----:B--2---:R-:W-:-:S07]  /*0ca0*/  FFMA R0, R3, R4, R0 ;  /* 0x0000000403007223 */ /* 0x004fce0000000000 */
[----:B------:R-:W-:Y:S05]  /*0cb0*/  BRA.U UP0, `(.L_x_8) ;  /* 0xfffffffd00d07547 */ /* 0x000fea000b83ffff */
.L_x_3:
[----:B------:R-:W0:Y:S02]  /*0cc0*/  LDC.64 R2, c[0x0][0x390] ;  /* 0x0000e400ff027b82 */ /* 0x000e240000000a00 */
[----:B0-----:R-:W-:-:S05]  /*0cd0*/  IMAD.WIDE R14, R14, 0x4, R2 ;  /* 0x000000040e0e7825 */ /* 0x001fca00078e0202 */
[----:B------:R-:W-:Y:S01]  /*0ce0*/  STG.E desc[UR6][R14.64], R0 ;  /* 0x000000000e007986 */ /* 0x000fe2000c101906 */
[----:B------:R-:W-:Y:S05]  /*0cf0*/  EXIT ;  /* 0x000000000000794d */ /* 0x000fea0003800000 */
.L_x_9:
        /* <DEDUP_REMOVED lines=16> */
.L_x_20:


//--------------------- .text._Z6matmulPKfS0_Pfjj --------------------------
	.section	.text._Z6matmulPKfS0_Pfjj,"ax",@progbits
	.align	128
        .global         _Z6matmulPKfS0_Pfjj
        .type           _Z6matmulPKfS0_Pfjj,@function
        .size           _Z6matmulPKfS0_Pfjj,(.L_x_21 - _Z6matmulPKfS0_Pfjj)
        .other          _Z6matmulPKfS0_Pfjj,@"STO_CUDA_ENTRY STV_DEFAULT"
_Z6matmulPKfS0_Pfjj:
.text._Z6matmulPKfS0_Pfjj:
[----:B------:R-:W-:Y:S01]  /*0000*/  LDC R1, c[0x0][0x37c] ;  /* 0x0000df00ff017b82 */ /* 0x000fe20000000800 */
[----:B------:R-:W0:Y:S07]  /*0010*/  S2R R3, SR_TID.X ;  /* 0x0000000000037919 */ /* 0x000e2e0000002100 */
[----:B------:R-:W1:Y:S01]  /*0020*/  LDC R21, c[0x0][0x364] ;  /* 0x0000d900ff157b82 */ /* 0x000e620000000800 */
[----:B------:R-:W2:Y:S01]  /*0030*/  LDCU.64 UR14, c[0x0][0x398] ;  /* 0x00007300ff0e77ac */ /* 0x000ea20008000a00 */
[----:B------:R-:W1:Y:S06]  /*0040*/  S2R R0, SR_TID.Y ;  /* 0x0000000000007919 */ /* 0x000e6c0000002200 */
[----:B------:R-:W0:Y:S08]  /*0050*/  S2UR UR5, SR_CTAID.X ;  /* 0x00000000000579c3 */ /* 0x000e300000002500 */
[----:B------:R-:W0:Y:S08]  /*0060*/  LDC R2, c[0x0][0x360] ;  /* 0x0000d800ff027b82 */ /* 0x000e300000000800 */
[----:B------:R-:W1:Y:S01]  /*0070*/  S2UR UR4, SR_CTAID.Y ;  /* 0x00000000000479c3 */ /* 0x000e620000002600 */
[----:B0-----:R-:W-:-:S05]  /*0080*/  IMAD R2, R2, UR5, R3 ;  /* 0x0000000502027c24 */ /* 0x001fca000f8e0203 */
[----:B--2---:R-:W-:Y:S01]  /*0090*/  ISETP.GE.U32.AND P0, PT, R2, UR15, PT ;  /* 0x0000000f02007c0c */ /* 0x004fe2000bf06070 */
[----:B-1----:R-:W-:-:S05]  /*00a0*/  IMAD R21, R21, UR4, R0 ;  /* 0x0000000415157c24 */ /* 0x002fca000f8e0200 */
[----:B------:R-:W-:-:S13]  /*00b0*/  ISETP.GE.U32.OR P0, PT, R21, UR14, P0 ;  /* 0x0000000e15007c0c */ /* 0x000fda0008706470 */
[----:B------:R-:W-:Y:S05]  /*00c0*/  @P0 EXIT ;  /* 0x000000000000094d */ /* 0x000fea0003800000 */
[----:B------:R-:W-:Y:S02]  /*00d0*/  UIADD3 UR4, UPT, UPT, UR15, -0x1, URZ ;  /* 0xffffffff0f047890 */ /* 0x000fe4000fffe0ff */
[----:B------:R-:W-:Y:S01]  /*00e0*/  IMAD.WIDE.U32 R4, R2, UR15, RZ ;  /* 0x0000000f02047c25 */ /* 0x000fe2000f8e00ff */
[----:B------:R-:W-:Y:S01]  /*00f0*/  UMOV UR5, URZ ;  /* 0x000000ff00057c82 */ /* 0x000fe20008000000 */
[----:B------:R-:W-:Y:S02]  /*0100*/  ULOP3.LUT UR6, UR15, 0x7, URZ, 0xc0, !UPT ;  /* 0x000000070f067892 */ /* 0x000fe4000f8ec0ff */
[----:B------:R-:W-:Y:S01]  /*0110*/  UISETP.GE.U32.AND UP0, UPT, UR4, 0x7, UPT ;  /* 0x000000070400788c */ /* 0x000fe2000bf06070 */
[----:B------:R-:W-:Y:S01]  /*0120*/  IMAD.MOV.U32 R27, RZ, RZ, RZ ;  /* 0x000000ffff1b7224 */ /* 0x000fe200078e00ff */
[----:B------:R-:W0:Y:S01]  /*0130*/  LDCU.64 UR16, c[0x0][0x358] ;  /* 0x00006b00ff1077ac */ /* 0x000e220008000a00 */
[----:B------:R-:W-:Y:S02]  /*0140*/  IMAD.MOV.U32 R23, RZ, RZ, RZ ;  /* 0x000000ffff177224 */ /* 0x000fe400078e00ff */
[----:B------:R-:W-:-:S04]  /*0150*/  VIADD R25, R5, UR5 ;  /* 0x0000000505197c36 */ /* 0x000fc80008000000 */
[----:B------:R-:W-:Y:S05]  /*0160*/  BRA.U !UP0, `(.L_x_10) ;  /* 0x00000005085c7547 */ /* 0x000fea000b800000 */
[----:B------:R-:W1:Y:S01]  /*0170*/  LDCU.64 UR18, c[0x0][0x388] ;  /* 0x00007100ff1277ac */ /* 0x000e620008000a00 */
[----:B------:R-:W-:Y:S01]  /*0180*/  IMAD.MOV.U32 R27, RZ, RZ, RZ ;  /* 0x000000ffff1b7224 */ /* 0x000fe200078e00ff */
[----:B------:R-:W-:Y:S02]  /*0190*/  ULOP3.LUT UR4, UR15, 0xfffffff8, URZ, 0xc0, !UPT ;  /* 0xfffffff80f047892 */ /* 0x000fe4000f8ec0ff */
[----:B------:R-:W-:Y:S02]  /*01a0*/  UIMAD UR8, UR15, 0x7, URZ ;  /* 0x000000070f0878a4 */ /* 0x000fe4000f8e02ff */
[----:B------:R-:W-:Y:S02]  /*01b0*/  UIADD3 UR7, UPT, UPT, -UR4, URZ, URZ ;  /* 0x000000ff04077290 */ /* 0x000fe4000fffe1ff */
[----:B------:R-:W-:Y:S01]  /*01c0*/  IMAD.U32 R23, RZ, RZ, UR4 ;  /* 0x00000004ff177e24 */ /* 0x000fe2000f8e00ff */
[----:B------:R-:W-:Y:S02]  /*01d0*/  UIMAD UR9, UR15, 0x6, URZ ;  /* 0x000000060f0978a4 */ /* 0x000fe4000f8e02ff */
[----:B------:R-:W-:-:S02]  /*01e0*/  UIMAD UR10, UR15, 0x5, URZ ;  /* 0x000000050f0a78a4 */ /* 0x000fc4000f8e02ff */
[----:B------:R-:W-:Y:S01]  /*01f0*/  USHF.L.U32 UR11, UR15, 0x2, URZ ;  /* 0x000000020f0b7899 */ /* 0x000fe200080006ff */
[----:B------:R-:W2:Y:S01]  /*0200*/  LDCU UR14, c[0x0][0x39c] ;  /* 0x00007380ff0e77ac */ /* 0x000ea20008000800 */
[----:B-1----:R-:W-:Y:S01]  /*0210*/  LEA R18, P0, R4, UR18, 0x2 ;  /* 0x0000001204127c11 */ /* 0x002fe2000f8010ff */
[----:B------:R-:W1:Y:S03]  /*0220*/  LDCU.64 UR20, c[0x0][0x380] ;  /* 0x00007000ff1477ac */ /* 0x000e660008000a00 */
[----:B------:R-:W-:Y:S02]  /*0230*/  IADD3 R18, P1, PT, R18, 0x10, RZ ;  /* 0x0000001012127810 */ /* 0x000fe40007f3e0ff */
[----:B------:R-:W-:Y:S01]  /*0240*/  LEA.HI.X R19, R4, UR19, R25, 0x2, P0 ;  /* 0x0000001304137c11 */ /* 0x000fe200080f1419 */
[----:B------:R-:W-:Y:S02]  /*0250*/  UIMAD UR12, UR15, 0x3, URZ ;  /* 0x000000030f0c78a4 */ /* 0x000fe4000f8e02ff */
[----:B------:R-:W-:-:S02]  /*0260*/  USHF.L.U32 UR13, UR15, 0x1, URZ ;  /* 0x000000010f0d7899 */ /* 0x000fc400080006ff */
[----:B------:R-:W-:Y:S01]  /*0270*/  IMAD.X R19, RZ, RZ, R19, P1 ;  /* 0x000000ffff137224 */ /* 0x000fe200008e0613 */
[----:B------:R-:W-:-:S09]  /*0280*/  UMOV UR4, URZ ;  /* 0x000000ff00047c82 */ /* 0x000fd20008000000 */
.L_x_11:
[C---:B------:R-:W-:Y:S01]  /*0290*/  IADD3 R7, P1, PT, R21.reuse, UR4, RZ ;  /* 0x0000000415077c10 */ /* 0x040fe2000ff3e0ff */
[----:B0-----:R-:W3:Y:S01]  /*02a0*/  LDG.E R22, desc[UR16][R18.64+-0xc] ;  /* 0xfffff41012167981 */ /* 0x001ee2000c1e1900 */
[----:B--2---:R-:W-:Y:S02]  /*02b0*/  IADD3 R6, P0, PT, R21, UR14, RZ ;  /* 0x0000000e15067c10 */ /* 0x004fe4000ff1e0ff */
[----:B-1----:R-:W-:Y:S01]  /*02c0*/  LEA R28, P2, R7, UR20, 0x2 ;  /* 0x00000014071c7c11 */ /* 0x002fe2000f8410ff */
[----:B------:R-:W-:Y:S01]  /*02d0*/  IMAD.X R8, RZ, RZ, RZ, P1 ;  /* 0x000000ffff087224 */ /* 0x000fe200008e06ff */
[----:B------:R-:W-:Y:S01]  /*02e0*/  IADD3 R0, P1, PT, R21, UR13, RZ ;  /* 0x0000000d15007c10 */ /* 0x000fe2000ff3e0ff */
[----:B------:R-:W-:Y:S01]  /*02f0*/  IMAD.X R9, RZ, RZ, RZ, P0 ;  /* 0x000000ffff097224 */ /* 0x000fe200000e06ff */
[----:B------:R-:W-:Y:S01]  /*0300*/  LEA R10, P0, R6, UR20, 0x2 ;  /* 0x00000014060a7c11 */ /* 0x000fe2000f8010ff */
[----:B------:R-:W2:Y:S01]  /*0310*/  LDG.E R24, desc[UR16][R18.64+-0x8] ;  /* 0xfffff81012187981 */ /* 0x000ea2000c1e1900 */
[----:B------:R-:W-:Y:S01]  /*0320*/  LEA.HI.X R29, R7, UR21, R8, 0x2, P2 ;  /* 0x00000015071d7c11 */ /* 0x000fe200090f1408 */
[----:B------:R-:W-:Y:S01]  /*0330*/  IMAD.X R13, RZ, RZ, RZ, P1 ;  /* 0x000000ffff0d7224 */ /* 0x000fe200008e06ff */
[----:B------:R-:W-:Y:S01]  /*0340*/  IADD3 R7, P2, PT, R21, UR12, RZ ;  /* 0x0000000c15077c10 */ /* 0x000fe2000ff5e0ff */
[----:B------:R-:W4:Y:S01]  /*0350*/  LDG.E R26, desc[UR16][R18.64+-0x4] ;  /* 0xfffffc10121a7981 */ /* 0x000f22000c1e1900 */
[----:B------:R-:W-:-:S02]  /*0360*/  LEA R12, P1, R0, UR20, 0x2 ;  /* 0x00000014000c7c11 */ /* 0x000fc4000f8210ff */
[----:B------:R-:W-:Y:S01]  /*0370*/  LEA.HI.X R11, R6, UR21, R9, 0x2, P0 ;  /* 0x00000015060b7c11 */ /* 0x000fe200080f1409 */
[----:B------:R-:W-:Y:S01]  /*0380*/  IMAD.X R16, RZ, RZ, RZ, P2 ;  /* 0x000000ffff107224 */ /* 0x000fe200010e06ff */
[----:B------:R-:W-:Y:S02]  /*0390*/  IADD3 R9, P0, PT, R21, UR11, RZ ;  /* 0x0000000b15097c10 */ /* 0x000fe4000ff1e0ff */
[----:B------:R-:W-:Y:S01]  /*03a0*/  LEA.HI.X R13, R0, UR21, R13, 0x2, P1 ;  /* 0x00000015000d7c11 */ /* 0x000fe200088f140d */
[----:B------:R-:W3:Y:S01]  /*03b0*/  LDG.E R10, desc[UR16][R10.64] ;  /* 0x000000100a0a7981 */ /* 0x000ee2000c1e1900 */
[----:B------:R-:W-:Y:S01]  /*03c0*/  LEA R6, P1, R7, UR20, 0x2 ;  /* 0x0000001407067c11 */ /* 0x000fe2000f8210ff */
[----:B------:R-:W-:Y:S01]  /*03d0*/  IMAD.X R14, RZ, RZ, RZ, P0 ;  /* 0x000000ffff0e7224 */ /* 0x000fe200000e06ff */
[----:B------:R-:W-:Y:S01]  /*03e0*/  IADD3 R0, P0, PT, R21, UR10, RZ ;  /* 0x0000000a15007c10 */ /* 0x000fe2000ff1e0ff */
[----:B------:R-:W2:Y:S01]  /*03f0*/  LDG.E R12, desc[UR16][R12.64] ;  /* 0x000000100c0c7981 */ /* 0x000ea2000c1e1900 */
[----:B------:R-:W-:-:S02]  /*0400*/  LEA.HI.X R7, R7, UR21, R16, 0x2, P1 ;  /* 0x0000001507077c11 */ /* 0x000fc400088f1410 */
[----:B------:R-:W-:Y:S01]  /*0410*/  IADD3 R15, P1, PT, R21, UR9, RZ ;  /* 0x00000009150f7c10 */ /* 0x000fe2000ff3e0ff */
[----:B------:R-:W-:Y:S01]  /*0420*/  IMAD.X R17, RZ, RZ, RZ, P0 ;  /* 0x000000ffff117224 */ /* 0x000fe200000e06ff */
[C---:B------:R-:W-:Y:S01]  /*0430*/  LEA R8, P2, R9.reuse, UR20, 0x2 ;  /* 0x0000001409087c11 */ /* 0x040fe2000f8410ff */
[----:B------:R-:W4:Y:S01]  /*0440*/  LDG.E R6, desc[UR16][R6.64] ;  /* 0x0000001006067981 */ /* 0x000f22000c1e1900 */
[C---:B------:R-:W-:Y:S01]  /*0450*/  LEA R16, P0, R0.reuse, UR20, 0x2 ;  /* 0x0000001400107c11 */ /* 0x040fe2000f8010ff */
[----:B------:R-:W-:Y:S01]  /*0460*/  IMAD.X R20, RZ, RZ, RZ, P1 ;  /* 0x000000ffff147224 */ /* 0x000fe200008e06ff */
[----:B------:R-:W-:Y:S01]  /*0470*/  LEA.HI.X R9, R9, UR21, R14, 0x2, P2 ;  /* 0x0000001509097c11 */ /* 0x000fe200090f140e */
[----:B------:R-:W5:Y:S01]  /*0480*/  LDG.E R11, desc[UR16][R18.64+0x4] ;  /* 0x00000410120b7981 */ /* 0x000f62000c1e1900 */
[C---:B------:R-:W-:Y:S02]  /*0490*/  LEA R14, P1, R15.reuse, UR20, 0x2 ;  /* 0x000000140f0e7c11 */ /* 0x040fe4000f8210ff */
[----:B------:R-:W-:Y:S01]  /*04a0*/  LEA.HI.X R17, R0, UR21, R17, 0x2, P0 ;  /* 0x0000001500117c11 */ /* 0x000fe200080f1411 */
[----:B------:R0:W5:Y:S01]  /*04b0*/  LDG.E R8, desc[UR16][R8.64] ;  /* 0x0000001008087981 */ /* 0x000162000c1e1900 */
[----:B------:R-:W-:-:S03]  /*04c0*/  LEA.HI.X R15, R15, UR21, R20, 0x2, P1 ;  /* 0x000000150f0f7c11 */ /* 0x000fc600088f1414 */
[----:B------:R1:W3:Y:S04]  /*04d0*/  LDG.E R20, desc[UR16][R28.64] ;  /* 0x000000101c147981 */ /* 0x0002e8000c1e1900 */
[----:B------:R-:W3:Y:S01]  /*04e0*/  LDG.E R0, desc[UR16][R18.64+-0x10] ;  /* 0xfffff01012007981 */ /* 0x000ee2000c1e1900 */
[----:B0-----:R-:W-:-:S03]  /*04f0*/  IADD3 R9, P0, PT, R21, UR8, RZ ;  /* 0x0000000815097c10 */ /* 0x001fc6000ff1e0ff */
[----:B------:R-:W5:Y:S02]  /*0500*/  LDG.E R7, desc[UR16][R18.64] ;  /* 0x0000001012077981 */ /* 0x000f64000c1e1900 */
[----:B-1----:R-:W-:Y:S01]  /*0510*/  IMAD.X R29, RZ, RZ, RZ, P0 ;  /* 0x000000ffff1d7224 */ /* 0x002fe200000e06ff */
[C---:B------:R-:W-:Y:S01]  /*0520*/  LEA R28, P0, R9.reuse, UR20, 0x2 ;  /* 0x00000014091c7c11 */ /* 0x040fe2000f8010ff */
[----:B------:R-:W5:Y:S03]  /*0530*/  LDG.E R16, desc[UR16][R16.64] ;  /* 0x0000001010107981 */ /* 0x000f66000c1e1900 */
[----:B------:R-:W-:Y:S01]  /*0540*/  LEA.HI.X R29, R9, UR21, R29, 0x2, P0 ;  /* 0x00000015091d7c11 */ /* 0x000fe200080f141d */
[----:B------:R-:W5:Y:S04]  /*0550*/  LDG.E R14, desc[UR16][R14.64] ;  /* 0x000000100e0e7981 */ /* 0x000f68000c1e1900 */
[----:B------:R-:W5:Y:S04]  /*0560*/  LDG.E R13, desc[UR16][R18.64+0x8] ;  /* 0x00000810120d7981 */ /* 0x000f68000c1e1900 */
[----:B------:R-:W5:Y:S04]  /*0570*/  LDG.E R28, desc[UR16][R28.64] ;  /* 0x000000101c1c7981 */ /* 0x000f68000c1e1900 */
[----:B------:R0:W5:Y:S01]  /*0580*/  LDG.E R9, desc[UR16][R18.64+0xc] ;  /* 0x00000c1012097981 */ /* 0x000162000c1e1900 */
[----:B------:R-:W-:-:S04]  /*0590*/  UIADD3 UR7, UPT, UPT, UR7, 0x8, URZ ;  /* 0x0000000807077890 */ /* 0x000fc8000fffe0ff */
[----:B------:R-:W-:Y:S01]  /*05a0*/  UISETP.NE.AND UP0, UPT, UR7, URZ, UPT ;  /* 0x000000ff0700728c */ /* 0x000fe2000bf05270 */
[----:B0-----:R-:W-:Y:S01]  /*05b0*/  IADD3 R18, P0, PT, R18, 0x20, RZ ;  /* 0x0000002012127810 */ /* 0x001fe20007f1e0ff */
[----:B------:R-:W-:-:S04]  /*05c0*/  ULEA UR4, UR15, UR4, 0x3 ;  /* 0x000000040f047291 */ /* 0x000fc8000f8e18ff */
[----:B------:R-:W-:Y:S01]  /*05d0*/  IMAD.X R19, RZ, RZ, R19, P0 ;  /* 0x000000ffff137224 */ /* 0x000fe200000e0613 */
[----:B------:R-:W-:Y:S02]  /*05e0*/  ULEA UR8, UR15, UR8, 0x3 ;  /* 0x000000080f087291 */ /* 0x000fe4000f8e18ff */
[----:B------:R-:W-:Y:S02]  /*05f0*/  ULEA UR9, UR15, UR9, 0x3 ;  /* 0x000000090f097291 */ /* 0x000fe4000f8e18ff */
[----:B------:R-:W-:Y:S02]  /*0600*/  ULEA UR10, UR15, UR10, 0x3 ;  /* 0x0000000a0f0a7291 */ /* 0x000fe4000f8e18ff */
[----:B------:R-:W-:Y:S02]  /*0610*/  ULEA UR11, UR15, UR11, 0x3 ;  /* 0x0000000b0f0b7291 */ /* 0x000fe4000f8e18ff */
[----:B------:R-:W-:Y:S02]  /*0620*/  ULEA UR12, UR15, UR12, 0x3 ;  /* 0x0000000c0f0c7291 */ /* 0x000fe4000f8e18ff */
[----:B------:R-:W-:-:S02]  /*0630*/  ULEA UR13, UR15, UR13, 0x3 ;  /* 0x0000000d0f0d7291 */ /* 0x000fc4000f8e18ff */
[----:B------:R-:W-:Y:S01]  /*0640*/  ULEA UR14, UR15, UR14, 0x3 ;  /* 0x0000000e0f0e7291 */ /* 0x000fe2000f8e18ff */
[----:B---3--:R-:W-:-:S04]  /*0650*/  FFMA R27, R20, R0, R27 ;  /* 0x00000000141b7223 */ /* 0x008fc8000000001b */
[----:B------:R-:W-:-:S04]  /*0660*/  FFMA R27, R10, R22, R27 ;  /* 0x000000160a1b7223 */ /* 0x000fc8000000001b */
[----:B--2---:R-:W-:-:S04]  /*0670*/  FFMA R27, R12, R24, R27 ;  /* 0x000000180c1b7223 */ /* 0x004fc8000000001b */
[----:B----4-:R-:W-:-:S04]  /*0680*/  FFMA R27, R6, R26, R27 ;  /* 0x0000001a061b7223 */ /* 0x010fc8000000001b */
[----:B-----5:R-:W-:-:S04]  /*0690*/  FFMA R7, R8, R7, R27 ;  /* 0x0000000708077223 */ /* 0x020fc8000000001b */
[----:B------:R-:W-:-:S04]  /*06a0*/  FFMA R7, R16, R11, R7 ;  /* 0x0000000b10077223 */ /* 0x000fc80000000007 */
[----:B------:R-:W-:-:S04]  /*06b0*/  FFMA R7, R14, R13, R7 ;  /* 0x0000000d0e077223 */ /* 0x000fc80000000007 */
[----:B------:R-:W-:Y:S01]  /*06c0*/  FFMA R27, R28, R9, R7 ;  /* 0x000000091c1b7223 */ /* 0x000fe20000000007 */
[----:B------:R-:W-:Y:S06]  /*06d0*/  BRA.U UP0, `(.L_x_11) ;  /* 0xfffffff900ec7547 */ /* 0x000fec000b83ffff */
.L_x_10:
[----:B------:R-:W-:-:S09]  /*06e0*/  UISETP.NE.AND UP0, UPT, UR6, URZ, UPT ;  /* 0x000000ff0600728c */ /* 0x000fd2000bf05270 */
[----:B------:R-:W-:Y:S05]  /*06f0*/  BRA.U !UP0, `(.L_x_12) ;  /* 0x00000005084c7547 */ /* 0x000fea000b800000 */
[----:B------:R-:W-:Y:S02]  /*0700*/  UISETP.GE.U32.AND UP0, UPT, UR6, 0x4, UPT ;  /* 0x000000040600788c */ /* 0x000fe4000bf06070 */
[----:B------:R-:W-:-:S04]  /*0710*/  ULOP3.LUT UR4, UR15, 0x3, URZ, 0xc0, !UPT ;  /* 0x000000030f047892 */ /* 0x000fc8000f8ec0ff */
[----:B------:R-:W-:-:S03]  /*0720*/  UISETP.NE.AND UP1, UPT, UR4, URZ, UPT ;  /* 0x000000ff0400728c */ /* 0x000fc6000bf25270 */
[----:B------:R-:W-:Y:S08]  /*0730*/  BRA.U !UP0, `(.L_x_13) ;  /* 0x0000000108987547 */ /* 0x000ff0000b800000 */
[----:B------:R-:W1:Y:S01]  /*0740*/  LDCU.128 UR8, c[0x0][0x380] ;  /* 0x00007000ff0877ac */ /* 0x000e620008000c00 */
[C---:B------:R-:W-:Y:S01]  /*0750*/  IMAD R0, R23.reuse, UR15, RZ ;  /* 0x0000000f17007c24 */ /* 0x040fe2000f8e02ff */
[----:B------:R-:W-:-:S03]  /*0760*/  IADD3 R7, P1, PT, R23, R4, RZ ;  /* 0x0000000417077210 */ /* 0x000fc60007f3e0ff */
[----:B------:R-:W-:Y:S01]  /*0770*/  VIADD R8, R0, UR15 ;  /* 0x0000000f00087c36 */ /* 0x000fe20008000000 */
[----:B------:R-:W-:Y:S01]  /*0780*/  IADD3 R13, P2, PT, R21, R0, RZ ;  /* 0x00000000150d7210 */ /* 0x000fe20007f5e0ff */
[----:B------:R-:W-:-:S03]  /*0790*/  IMAD.X R10, RZ, RZ, R25, P1 ;  /* 0x000000ffff0a7224 */ /* 0x000fc600008e0619 */
[----:B------:R-:W-:Y:S01]  /*07a0*/  IADD3 R0, P1, PT, R21, R8, RZ ;  /* 0x0000000815007210 */ /* 0x000fe20007f3e0ff */
[----:B------:R-:W-:Y:S02]  /*07b0*/  IMAD.X R16, RZ, RZ, RZ, P2 ;  /* 0x000000ffff107224 */ /* 0x000fe400010e06ff */
[----:B------:R-:W-:Y:S02]  /*07c0*/  VIADD R8, R8, UR15 ;  /* 0x0000000f08087c36 */ /* 0x000fe40008000000 */
[----:B------:R-:W-:Y:S01]  /*07d0*/  IMAD.X R11, RZ, RZ, RZ, P1 ;  /* 0x000000ffff0b7224 */ /* 0x000fe200008e06ff */
[----:B-1----:R-:W-:Y:S02]  /*07e0*/  LEA R14, P2, R13, UR8, 0x2 ;  /* 0x000000080d0e7c11 */ /* 0x002fe4000f8410ff */
[----:B------:R-:W-:Y:S02]  /*07f0*/  LEA R6, P0, R7, UR10, 0x2 ;  /* 0x0000000a07067c11 */ /* 0x000fe4000f8010ff */
[----:B------:R-:W-:-:S02]  /*0800*/  LEA R12, P1, R0, UR8, 0x2 ;  /* 0x00000008000c7c11 */ /* 0x000fc4000f8210ff */
[----:B------:R-:W-:Y:S02]  /*0810*/  LEA.HI.X R15, R13, UR9, R16, 0x2, P2 ;  /* 0x000000090d0f7c11 */ /* 0x000fe400090f1410 */
[----:B------:R-:W-:Y:S02]  /*0820*/  LEA.HI.X R7, R7, UR11, R10, 0x2, P0 ;  /* 0x0000000b07077c11 */ /* 0x000fe400080f140a */
[----:B------:R-:W-:Y:S01]  /*0830*/  LEA.HI.X R13, R0, UR9, R11, 0x2, P1 ;  /* 0x00000009000d7c11 */ /* 0x000fe200088f140b */
[----:B------:R-:W-:Y:S01]  /*0840*/  VIADD R0, R8, UR15 ;  /* 0x0000000f08007c36 */ /* 0x000fe20008000000 */
[C---:B------:R-:W-:Y:S01]  /*0850*/  IADD3 R9, P0, PT, R21.reuse, R8, RZ ;  /* 0x0000000815097210 */ /* 0x040fe20007f1e0ff */
[----:B0-----:R-:W2:Y:S03]  /*0860*/  LDG.E R14, desc[UR16][R14.64] ;  /* 0x000000100e0e7981 */ /* 0x001ea6000c1e1900 */
[----:B------:R-:W-:Y:S01]  /*0870*/  IADD3 R11, P1, PT, R21, R0, RZ ;  /* 0x00000000150b7210 */ /* 0x000fe20007f3e0ff */
[----:B------:R-:W-:Y:S01]  /*0880*/  IMAD.X R10, RZ, RZ, RZ, P0 ;  /* 0x000000ffff0a7224 */ /* 0x000fe200000e06ff */
[C---:B------:R-:W-:Y:S01]  /*0890*/  LEA R8, P0, R9.reuse, UR8, 0x2 ;  /* 0x0000000809087c11 */ /* 0x040fe2000f8010ff */
[----:B------:R-:W2:Y:S02]  /*08a0*/  LDG.E R0, desc[UR16][R6.64] ;  /* 0x0000001006007981 */ /* 0x000ea4000c1e1900 */
[----:B------:R-:W-:Y:S01]  /*08b0*/  IMAD.X R18, RZ, RZ, RZ, P1 ;  /* 0x000000ffff127224 */ /* 0x000fe200008e06ff */
[----:B------:R-:W-:Y:S01]  /*08c0*/  LEA.HI.X R9, R9, UR9, R10, 0x2, P0 ;  /* 0x0000000909097c11 */ /* 0x000fe200080f140a */
[----:B------:R-:W3:Y:S01]  /*08d0*/  LDG.E R13, desc[UR16][R12.64] ;  /* 0x000000100c0d7981 */ /* 0x000ee2000c1e1900 */
[----:B------:R-:W-:-:S03]  /*08e0*/  LEA R10, P0, R11, UR8, 0x2 ;  /* 0x000000080b0a7c11 */ /* 0x000fc6000f8010ff */
[----:B------:R-:W3:Y:S01]  /*08f0*/  LDG.E R16, desc[UR16][R6.64+0x4] ;  /* 0x0000041006107981 */ /* 0x000ee2000c1e1900 */
[----:B------:R-:W-:-:S03]  /*0900*/  LEA.HI.X R11, R11, UR9, R18, 0x2, P0 ;  /* 0x000000090b0b7c11 */ /* 0x000fc600080f1412 */
[----:B------:R-:W4:Y:S04]  /*0910*/  LDG.E R9, desc[UR16][R8.64] ;  /* 0x0000001008097981 */ /* 0x000f28000c1e1900 */
[----:B------:R-:W4:Y:S04]  /*0920*/  LDG.E R17, desc[UR16][R6.64+0x8] ;  /* 0x0000081006117981 */ /* 0x000f28000c1e1900 */
[----:B------:R-:W5:Y:S04]  /*0930*/  LDG.E R15, desc[UR16][R6.64+0xc] ;  /* 0x00000c10060f7981 */ /* 0x000f68000c1e1900 */
[----:B------:R-:W5:Y:S01]  /*0940*/  LDG.E R11, desc[UR16][R10.64] ;  /* 0x000000100a0b7981 */ /* 0x000f62000c1e1900 */
[----:B------:R-:W-:-:S02]  /*0950*/  VIADD R23, R23, 0x4 ;  /* 0x0000000417177836 */ /* 0x000fc40000000000 */
[----:B--2---:R-:W-:-:S04]  /*0960*/  FFMA R0, R14, R0, R27 ;  /* 0x000000000e007223 */ /* 0x004fc8000000001b */
[----:B---3--:R-:W-:-:S04]  /*0970*/  FFMA R0, R13, R16, R0 ;  /* 0x000000100d007223 */ /* 0x008fc80000000000 */
[----:B----4-:R-:W-:-:S04]  /*0980*/  FFMA R0, R9, R17, R0 ;  /* 0x0000001109007223 */ /* 0x010fc80000000000 */
[----:B-----5:R-:W-:-:S07]  /*0990*/  FFMA R27, R11, R15, R0 ;  /* 0x0000000f0b1b7223 */ /* 0x020fce0000000000 */
.L_x_13:
[----:B------:R-:W-:Y:S05]  /*09a0*/  BRA.U !UP1, `(.L_x_12) ;  /* 0x0000000109a07547 */ /* 0x000fea000b800000 */
[----:B------:R-:W-:Y:S02]  /*09b0*/  UISETP.NE.AND UP0, UPT, UR4, 0x1, UPT ;  /* 0x000000010400788c */ /* 0x000fe4000bf05270 */
[----:B------:R-:W-:-:S04]  /*09c0*/  ULOP3.LUT UR6, UR15, 0x1, URZ, 0xc0, !UPT ;  /* 0x000000010f067892 */ /* 0x000fc8000f8ec0ff */
[----:B------:R-:W-:-:S03]  /*09d0*/  UISETP.NE.U32.AND UP1, UPT, UR6, 0x1, UPT ;  /* 0x000000010600788c */ /* 0x000fc6000bf25070 */
[----:B------:R-:W-:Y:S08]  /*09e0*/  BRA.U !UP0, `(.L_x_14) ;  /* 0x0000000108587547 */ /* 0x000ff0000b800000 */
[----:B------:R-:W1:Y:S01]  /*09f0*/  LDCU.128 UR8, c[0x0][0x380] ;  /* 0x00007000ff0877ac */ /* 0x000e620008000c00 */
[C---:B------:R-:W-:Y:S01]  /*0a00*/  IMAD R0, R23.reuse, UR15, RZ ;  /* 0x0000000f17007c24 */ /* 0x040fe2000f8e02ff */
[----:B------:R-:W-:-:S03]  /*0a10*/  IADD3 R7, P2, PT, R23, R4, RZ ;  /* 0x0000000417077210 */ /* 0x000fc60007f5e0ff */
[----:B------:R-:W-:Y:S01]  /*0a20*/  VIADD R12, R0, UR15 ;  /* 0x0000000f000c7c36 */ /* 0x000fe20008000000 */
[----:B------:R-:W-:Y:S01]  /*0a30*/  IADD3 R9, P1, PT, R21, R0, RZ ;  /* 0x0000000015097210 */ /* 0x000fe20007f3e0ff */
[----:B------:R-:W-:-:S04]  /*0a40*/  IMAD.X R10, RZ, RZ, R25, P2 ;  /* 0x000000ffff0a7224 */ /* 0x000fc800010e0619 */
[----:B------:R-:W-:Y:S01]  /*0a50*/  IMAD.X R0, RZ, RZ, RZ, P1 ;  /* 0x000000ffff007224 */ /* 0x000fe200008e06ff */
[----:B------:R-:W-:-:S05]  /*0a60*/  IADD3 R12, P1, PT, R21, R12, RZ ;  /* 0x0000000c150c7210 */ /* 0x000fca0007f3e0ff */
[----:B------:R-:W-:Y:S01]  /*0a70*/  IMAD.X R11, RZ, RZ, RZ, P1 ;  /* 0x000000ffff0b7224 */ /* 0x000fe200008e06ff */
[----:B-1----:R-:W-:Y:S02]  /*0a80*/  LEA R6, P0, R7, UR10, 0x2 ;  /* 0x0000000a07067c11 */ /* 0x002fe4000f8010ff */
[----:B------:R-:W-:Y:S02]  /*0a90*/  LEA R8, P2, R9, UR8, 0x2 ;  /* 0x0000000809087c11 */ /* 0x000fe4000f8410ff */
[----:B------:R-:W-:Y:S02]  /*0aa0*/  LEA.HI.X R7, R7, UR11, R10, 0x2, P0 ;  /* 0x0000000b07077c11 */ /* 0x000fe400080f140a */
[C---:B------:R-:W-:Y:S02]  /*0ab0*/  LEA R10, P0, R12.reuse, UR8, 0x2 ;  /* 0x000000080c0a7c11 */ /* 0x040fe4000f8010ff */
[----:B------:R-:W-:Y:S02]  /*0ac0*/  LEA.HI.X R9, R9, UR9, R0, 0x2, P2 ;  /* 0x0000000909097c11 */ /* 0x000fe400090f1400 */
[----:B------:R-:W-:Y:S01]  /*0ad0*/  LEA.HI.X R11, R12, UR9, R11, 0x2, P0 ;  /* 0x000000090c0b7c11 */ /* 0x000fe200080f140b */
[----:B0-----:R-:W2:Y:S04]  /*0ae0*/  LDG.E R0, desc[UR16][R6.64] ;  /* 0x0000001006007981 */ /* 0x001ea8000c1e1900 */
[----:B------:R-:W2:Y:S04]  /*0af0*/  LDG.E R8, desc[UR16][R8.64] ;  /* 0x0000001008087981 */ /* 0x000ea8000c1e1900 */
[----:B------:R-:W3:Y:S04]  /*0b00*/  LDG.E R12, desc[UR16][R6.64+0x4] ;  /* 0x00000410060c7981 */ /* 0x000ee8000c1e1900 */
[----:B------:R-:W3:Y:S01]  /*0b10*/  LDG.E R11, desc[UR16][R10.64] ;  /* 0x000000100a0b7981 */ /* 0x000ee2000c1e1900 */
[----:B------:R-:W-:-:S02]  /*0b20*/  VIADD R23, R23, 0x2 ;  /* 0x0000000217177836 */ /* 0x000fc40000000000 */
[----:B--2---:R-:W-:-:S04]  /*0b30*/  FFMA R0, R8, R0, R27 ;  /* 0x0000000008007223 */ /* 0x004fc8000000001b */
[----:B---3--:R-:W-:-:S07]  /*0b40*/  FFMA R27, R11, R12, R0 ;  /* 0x0000000c0b1b7223 */ /* 0x008fce0000000000 */
.L_x_14:
[----:B------:R-:W-:Y:S05]  /*0b50*/  BRA.U UP1, `(.L_x_12) ;  /* 0x0000000101347547 */ /* 0x000fea000b800000 */
[----:B------:R-:W1:Y:S01]  /*0b60*/  LDCU.128 UR8, c[0x0][0x380] ;  /* 0x00007000ff0877ac */ /* 0x000e620008000c00 */
[C---:B------:R-:W-:Y:S01]  /*0b70*/  IMAD R8, R23.reuse, UR15, RZ ;  /* 0x0000000f17087c24 */ /* 0x040fe2000f8e02ff */
[----:B------:R-:W-:-:S04]  /*0b80*/  IADD3 R5, P2, PT, R23, R4, RZ ;  /* 0x0000000417057210 */ /* 0x000fc80007f5e0ff */
[----:B------:R-:W-:Y:S01]  /*0b90*/  IADD3 R8, P0, PT, R8, R21, RZ ;  /* 0x0000001508087210 */ /* 0x000fe20007f1e0ff */
[----:B------:R-:W-:-:S04]  /*0ba0*/  IMAD.X R0, RZ, RZ, R25, P2 ;  /* 0x000000ffff007224 */ /* 0x000fc800010e0619 */
[----:B------:R-:W-:Y:S01]  /*0bb0*/  IMAD.X R9, RZ, RZ, RZ, P0 ;  /* 0x000000ffff097224 */ /* 0x000fe200000e06ff */
[C---:B-1----:R-:W-:Y:S02]  /*0bc0*/  LEA R6, P1, R5.reuse, UR10, 0x2 ;  /* 0x0000000a05067c11 */ /* 0x042fe4000f8210ff */
[C---:B------:R-:W-:Y:S02]  /*0bd0*/  LEA R4, P2, R8.reuse, UR8, 0x2 ;  /* 0x0000000808047c11 */ /* 0x040fe4000f8410ff */
[----:B------:R-:W-:Y:S02]  /*0be0*/  LEA.HI.X R7, R5, UR11, R0, 0x2, P1 ;  /* 0x0000000b05077c11 */ /* 0x000fe400088f1400 */
[----:B------:R-:W-:-:S03]  /*0bf0*/  LEA.HI.X R5, R8, UR9, R9, 0x2, P2 ;  /* 0x0000000908057c11 */ /* 0x000fc600090f1409 */
[----:B0-----:R-:W2:Y:S04]  /*0c00*/  LDG.E R6, desc[UR16][R6.64] ;  /* 0x0000001006067981 */ /* 0x001ea8000c1e1900 */
[----:B------:R-:W2:Y:S02]  /*0c10*/  LDG.E R4, desc[UR16][R4.64] ;  /* 0x0000001004047981 */ /* 0x000ea4000c1e1900 */
[----:B--2---:R-:W-:-:S07]  /*0c20*/  FFMA R27, R4, R6, R27 ;  /* 0x00000006041b7223 */ /* 0x004fce000000001b */
.L_x_12:
[----:B------:R-:W1:Y:S01]  /*0c30*/  LDCU.64 UR6, c[0x0][0x390] ;  /* 0x00007200ff0677ac */ /* 0x000e620008000a00 */
[----:B------:R-:W-:Y:S02]  /*0c40*/  IMAD.MOV.U32 R3, RZ, RZ, RZ ;  /* 0x000000ffff037224 */ /* 0x000fe400078e00ff */
[----:B------:R-:W-:-:S04]  /*0c50*/  IMAD.WIDE.U32 R2, R21, UR15, R2 ;  /* 0x0000000f15027c25 */ /* 0x000fc8000f8e0002 */
[----:B------:R-:W-:Y:S01]  /*0c60*/  VIADD R3, R3, UR5 ;  /* 0x0000000503037c36 */ /* 0x000fe20008000000 */
[----:B-1----:R-:W-:-:S04]  /*0c70*/  LEA R4, P0, R2, UR6, 0x2 ;  /* 0x0000000602047c11 */ /* 0x002fc8000f8010ff */
[----:B------:R-:W-:-:S05]  /*0c80*/  LEA.HI.X R5, R2, UR7, R3, 0x2, P0 ;  /* 0x0000000702057c11 */ /* 0x000fca00080f1403 */
[----:B0-----:R-:W-:Y:S01]  /*0c90*/  STG.E desc[UR16][R4.64], R27 ;  /* 0x0000001b04007986 */ /* 0x001fe2000c101910 */
[----:B------:R-:W-:Y:S05]  /*0ca0*/  EXIT ;  /* 0x000000000000794d */ /* 0x000fea0003800000 */
.L_x_15:
        /* <DEDUP_REMOVED lines=13> */
.L_x_21:


//--------------------- .text._Z17set_vector_risingifPf --------------------------
	.section	.text._Z17set_vector_risingifPf,"ax",@progbits
	.align	128
        .global         _Z17set_vector_risingifPf
        .type           _Z17set_vector_risingifPf,@function
        .size           _Z17set_vector_risingifPf,(.L_x_22 - _Z17set_vector_risingifPf)
        .other          _Z17set_vector_risingifPf,@"STO_CUDA_ENTRY STV_DEFAULT"
_Z17set_vector_risingifPf:
.text._Z17set_vector_risingifPf:
[----:B------:R-:W-:Y:S01]  /*0000*/  LDC R1, c[0x0][0x37c] ;  /* 0x0000df00ff017b82 */ /* 0x000fe20000000800 */
[----:B------:R-:W0:Y:S07]  /*0010*/  S2R R5, SR_TID.X ;  /* 0x0000000000057919 */ /* 0x000e2e0000002100 */
[----:B------:R-:W0:Y:S01]  /*0020*/  S2UR UR4, SR_CTAID.X ;  /* 0x00000000000479c3 */ /* 0x000e220000002500 */
[----:B------:R-:W1:Y:S07]  /*0030*/  LDCU UR5, c[0x0][0x380] ;  /* 0x00007000ff0577ac */ /* 0x000e6e0008000800 */
[----:B------:R-:W0:Y:S02]  /*0040*/  LDC R4, c[0x0][0x360] ;  /* 0x0000d800ff047b82 */ /* 0x000e240000000800 */
[----:B0-----:R-:W-:-:S05]  /*0050*/  IMAD R5, R4, UR4, R5 ;  /* 0x0000000404057c24 */ /* 0x001fca000f8e0205 */
[----:B-1----:R-:W-:-:S13]  /*0060*/  ISETP.GE.AND P0, PT, R5, UR5, PT ;  /* 0x0000000505007c0c */ /* 0x002fda000bf06270 */
[----:B------:R-:W-:Y:S05]  /*0070*/  @P0 EXIT ;  /* 0x000000000000094d */ /* 0x000fea0003800000 */
[----:B------:R-:W0:Y:S01]  /*0080*/  S2R R0, SR_TID.Y ;  /* 0x0000000000007919 */ /* 0x000e220000002200 */
[----:B------:R-:W0:Y:S01]  /*0090*/  LDCU UR4, c[0x0][0x370] ;  /* 0x00006e00ff0477ac */ /* 0x000e220008000800 */
[----:B------:R-:W1:Y:S01]  /*00a0*/  LDC.64 R2, c[0x0][0x388] ;  /* 0x0000e200ff027b82 */ /* 0x000e620000000a00 */
[----:B------:R-:W2:Y:S01]  /*00b0*/  LDCU UR6, c[0x0][0x384] ;  /* 0x00007080ff0677ac */ /* 0x000ea20008000800 */
[----:B-1----:R-:W-:-:S04]  /*00c0*/  IMAD.WIDE R2, R5, 0x4, R2 ;  /* 0x0000000405027825 */ /* 0x002fc800078e0202 */
[----:B0-----:R-:W-:Y:S01]  /*00d0*/  IMAD R0, R0, UR4, RZ ;  /* 0x0000000400007c24 */ /* 0x001fe2000f8e02ff */
[----:B------:R-:W0:Y:S03]  /*00e0*/  LDCU.64 UR4, c[0x0][0x358] ;  /* 0x00006b00ff0477ac */ /* 0x000e260008000a00 */
[----:B------:R-:W-:-:S05]  /*00f0*/  IMAD R0, R0, R4, R5 ;  /* 0x0000000400007224 */ /* 0x000fca00078e0205 */
[----:B------:R-:W-:-:S05]  /*0100*/  I2FP.F32.U32 R0, R0 ;  /* 0x0000000000007245 */ /* 0x000fca0000201000 */
[----:B--2---:R-:W-:-:S05]  /*0110*/  FMUL R5, R0, UR6 ;  /* 0x0000000600057c20 */ /* 0x004fca0008400000 */
[----:B0-----:R-:W-:Y:S01]  /*0120*/  STG.E desc[UR4][R2.64], R5 ;  /* 0x0000000502007986 */ /* 0x001fe2000c101904 */
[----:B------:R-:W-:Y:S05]  /*0130*/  EXIT ;  /* 0x000000000000794d */ /* 0x000fea0003800000 */
.L_x_16:
        /* <DEDUP_REMOVED lines=12> */
.L_x_22:


//--------------------- .text._Z10set_vectorifPf  --------------------------
	.section	.text._Z10set_vectorifPf,"ax",@progbits
	.align	128
        .global         _Z10set_vectorifPf
        .type           _Z10set_vectorifPf,@function
        .size           _Z10set_vectorifPf,(.L_x_23 - _Z10set_vectorifPf)
        .other          _Z10set_vectorifPf,@"STO_CUDA_ENTRY STV_DEFAULT"
_Z10set_vectorifPf:
.text._Z10set_vectorifPf:
        /* <DEDUP_REMOVED lines=8> */
[----:B------:R-:W0:Y:S01]  /*0080*/  LDC.64 R2, c[0x0][0x388] ;  /* 0x0000e200ff027b82 */ /* 0x000e220000000a00 */
[----:B------:R-:W1:Y:S07]  /*0090*/  LDCU.64 UR4, c[0x0][0x358] ;  /* 0x00006b00ff0477ac */ /* 0x000e6e0008000a00 */
[----:B------:R-:W1:Y:S01]  /*00a0*/  LDC R7, c[0x0][0x384] ;  /* 0x0000e100ff077b82 */ /* 0x000e620000000800 */
[----:B0-----:R-:W-:-:S05]  /*00b0*/  IMAD.WIDE R2, R5, 0x4, R2 ;  /* 0x0000000405027825 */ /* 0x001fca00078e0202 */
[----:B-1----:R-:W-:Y:S01]  /*00c0*/  STG.E desc[UR4][R2.64], R7 ;  /* 0x0000000702007986 */ /* 0x002fe2000c101904 */
[----:B------:R-:W-:Y:S05]  /*00d0*/  EXIT ;  /* 0x000000000000794d */ /* 0x000fea0003800000 */
.L_x_17:
        /* <DEDUP_REMOVED lines=10> */
.L_x_23:


//--------------------- .text._Z13compute_triadifPKfS0_Pf --------------------------
	.section	.text._Z13compute_triadifPKfS0_Pf,"ax",@progbits
	.align	128
        .global         _Z13compute_triadifPKfS0_Pf
        .type           _Z13compute_triadifPKfS0_Pf,@function
        .size           _Z13compute_triadifPKfS0_Pf,(.L_x_24 - _Z13compute_triadifPKfS0_Pf)
        .other          _Z13compute_triadifPKfS0_Pf,@"STO_CUDA_ENTRY STV_DEFAULT"
_Z13compute_triadifPKfS0_Pf:
.text._Z13compute_triadifPKfS0_Pf:
        /* <DEDUP_REMOVED lines=9> */
[----:B------:R-:W1:Y:S01]  /*0090*/  LDCU.64 UR4, c[0x0][0x358] ;  /* 0x00006b00ff0477ac */ /* 0x000e620008000a00 */
[----:B------:R-:W2:Y:S06]  /*00a0*/  LDCU UR6, c[0x0][0x384] ;  /* 0x00007080ff0677ac */ /* 0x000eac0008000800 */
[----:B------:R-:W3:Y:S08]  /*00b0*/  LDC.64 R4, c[0x0][0x390] ;  /* 0x0000e400ff047b82 */ /* 0x000ef00000000a00 */
[----:B------:R-:W4:Y:S01]  /*00c0*/  LDC.64 R6, c[0x0][0x398] ;  /* 0x0000e600ff067b82 */ /* 0x000f220000000a00 */
[----:B0-----:R-:W-:-:S06]  /*00d0*/  IMAD.WIDE R2, R9, 0x4, R2 ;  /* 0x0000000409027825 */ /* 0x001fcc00078e0202 */
[----:B-1----:R-:W2:Y:S01]  /*00e0*/  LDG.E R2, desc[UR4][R2.64] ;  /* 0x0000000402027981 */ /* 0x002ea2000c1e1900 */
[----:B---3--:R-:W-:-:S06]  /*00f0*/  IMAD.WIDE R4, R9, 0x4, R4 ;  /* 0x0000000409047825 */ /* 0x008fcc00078e0204 */
[----:B------:R-:W2:Y:S01]  /*0100*/  LDG.E R5, desc[UR4][R4.64] ;  /* 0x0000000404057981 */ /* 0x000ea2000c1e1900 */
[----:B----4-:R-:W-:-:S04]  /*0110*/  IMAD.WIDE R6, R9, 0x4, R6 ;  /* 0x0000000409067825 */ /* 0x010fc800078e0206 */
[----:B--2---:R-:W-:-:S05]  /*0120*/  FFMA R9, R2, UR6, R5 ;  /* 0x0000000602097c23 */ /* 0x004fca0008000005 */
[----:B------:R-:W-:Y:S01]  /*0130*/  STG.E desc[UR4][R6.64], R9 ;  /* 0x0000000906007986 */ /* 0x000fe2000c101904 */
[----:B------:R-:W-:Y:S05]  /*0140*/  EXIT ;  /* 0x000000000000794d */ /* 0x000fea0003800000 */
.L_x_18:
        /* <DEDUP_REMOVED lines=11> */
.L_x_24:


//--------------------- .nv.shared.reserved.0     --------------------------
	.section	.nv.shared.reserved.0,"aw",@nobits
	.weak		__nv_reservedSMEM_offset_0_alias
	.size		__nv_reservedSMEM_offset_0_alias, 0, 64
	.other		__nv_reservedSMEM_offset_0_alias,@"STO_CUDA_RESERVED_SHARED STV_DEFAULT"
__nv_reservedSMEM_offset_0_alias:
	.zero		0
	.zero		64


//--------------------- .nv.constant0._Z7matvec2PKfS0_Pfjj --------------------------
	.section	.nv.constant0._Z7matvec2PKfS0_Pfjj,"a",@progbits
	.sectionflags	@""
	.align	4
.nv.constant0._Z7matvec2PKfS0_Pfjj:
	.zero		928


//--------------------- .nv.constant0._Z6matvecPKfS0_Pfjj --------------------------
	.section	.nv.constant0._Z6matvecPKfS0_Pfjj,"a",@progbits
	.sectionflags	@""
	.align	4
.nv.constant0._Z6matvecPKfS0_Pfjj:
	.zero		928


//--------------------- .nv.constant0._Z6matmulPKfS0_Pfjj --------------------------
	.section	.nv.constant0._Z6matmulPKfS0_Pfjj,"a",@progbits
	.sectionflags	@""
	.align	4
.nv.constant0._Z6matmulPKfS0_Pfjj:
	.zero		928


//--------------------- .nv.constant0._Z17set_vector_risingifPf --------------------------
	.section	.nv.constant0._Z17set_vector_risingifPf,"a",@progbits
	.sectionflags	@""
	.align	4
.nv.constant0._Z17set_vector_risingifPf:
	.zero		912


//--------------------- .nv.constant0._Z10set_vectorifPf --------------------------
	.section	.nv.constant0._Z10set_vectorifPf,"a",@progbits
	.sectionflags	@""
	.align	4
.nv.constant0._Z10set_vectorifPf:
	.zero		912


//--------------------- .nv.constant0._Z13compute_triadifPKfS0_Pf --------------------------
	.section	.nv.constant0._Z13compute_triadifPKfS0_Pf,"a",@progbits
	.sectionflags	@""
	.align	4
.nv.constant0._Z13compute_triadifPKfS0_Pf:
	.zero		928


//--------------------- SYMBOLS --------------------------

	.type		.nv.reservedSmem.offset0,@object
	.size		.nv.reservedSmem.offset0,0x4
